def gluon_mma(
    a_ptr,
    b_ptr,
    c_ptr,
    M: gl.constexpr,
    N: gl.constexpr,
    K: gl.constexpr,
    BLK_A: gl.constexpr,
    BLK_B: gl.constexpr,
    SHARED_A: gl.constexpr,
    SHARED_B: gl.constexpr,
    ACC_LAYOUT: gl.constexpr,
    TMEM_LAYOUT: gl.constexpr,
    USE_TCGEN05: gl.constexpr,
    IS_ASYNC: gl.constexpr,
):
    offs_m = gl.arange(0, M, layout=gl.SliceLayout(1, BLK_A))
    offs_ka = gl.arange(0, K, layout=gl.SliceLayout(0, BLK_A))
    offs_kb = gl.arange(0, K, layout=gl.SliceLayout(1, BLK_B))
    offs_n = gl.arange(0, N, layout=gl.SliceLayout(0, BLK_B))
    a = gl.load(a_ptr + offs_m[:, None] * K + offs_ka[None, :])
    b = gl.load(b_ptr + offs_kb[:, None] * N + offs_n[None, :])
    a_smem = gl.allocate_shared_memory(a.dtype, [M, K], SHARED_A, a)
    b_smem = gl.allocate_shared_memory(b.dtype, [K, N], SHARED_B, b)

    if USE_TCGEN05:
        fence_async_shared()
        bar = gl.allocate_shared_memory(gl.int64, [1], mbarrier.MBarrierLayout())
        mbarrier.init(bar, count=1)
        acc_tmem = allocate_tensor_memory(gl.float32, [M, N], TMEM_LAYOUT)
        tcgen05_mma(a_smem, b_smem, acc_tmem, use_acc=False)
        tcgen05_commit(bar)
        mbarrier.wait(bar, phase=0)
        mbarrier.invalidate(bar)
        acc = acc_tmem.load(ACC_LAYOUT)
    else:
        acc = gl.zeros([M, N], dtype=gl.float32, layout=ACC_LAYOUT)
        acc = hopper.warpgroup_mma(a_smem, b_smem, acc, is_async=IS_ASYNC)
        if IS_ASYNC:
            acc = hopper.warpgroup_mma_wait(num_outstanding=0, deps=[acc])

    out_layout: gl.constexpr = gl.BlockedLayout(
        [1, 1], [1, 32], [gl.num_warps(), 1], [1, 0]
    )
    acc = gl.convert_layout(acc, out_layout)
    offs_cm = gl.arange(0, M, layout=gl.SliceLayout(1, out_layout))
    offs_cn = gl.arange(0, N, layout=gl.SliceLayout(0, out_layout))
    gl.store(c_ptr + offs_cm[:, None] * N + offs_cn[None, :], acc)

# config = {"BLOCK_K": 128, "BLOCK_M": 128, "BLOCK_N": 256, "arch": "sm_100", "dtype": "bf16", "is_async": 1, "num_warps": 8}
# arch = sm_100


// ===== COMPILED SASS (sm_100a) =====

	.target	sm_100a

	.elftype	@"ET_EXEC"


//--------------------- .note.nv.tkinfo           --------------------------
	.section	.note.nv.tkinfo,"",@"SHT_NOTE"
	.sectionflags	@"SHF_NOTE_NV_TKINFO"
	.tkinfo
        /*0018*/ 	.word	0x00000081
        /*0030*/ 	.string	""
        /*0030*/ 	.string	"ptxas-blackwell"
        /*0030*/ 	.string	"Cuda compilation tools, release 12.9, V12.9.86"
        /*0030*/ 	.string	"Build cuda_12.9.r12.9/compiler.36037853_0"
        /*0030*/ 	.string	"-v  -suppress-debug-info  -lineinfo  -arch sm_100a "



//--------------------- .note.nv.cuver            --------------------------
	.section	.note.nv.cuver,"",@"SHT_NOTE"
	.sectionflags	@"SHF_NOTE_NV_CUVER"
        /*0018*/ 	.short	0x0001
        /*001a*/ 	.short	0x0064
        /*001c*/ 	.short	0x0001
        /*001e*/ 	.short	0x0000
        /*0020*/ 	.short	0x0001
        /*0022*/ 	.short	0x0000


//--------------------- .nv.info                  --------------------------
	.section	.nv.info,"",@"SHT_CUDA_INFO"
	.align	4


	//----- nvinfo : EIATTR_REGCOUNT
	.align		4
        /*0000*/ 	.byte	0x04, 0x2f
        /*0002*/ 	.short	(.L_4 - .L_3)
	.align		4
.L_3:
        /*0004*/ 	.word	index@(gluon_mma)
        /*0008*/ 	.word	0x000000c6


	//----- nvinfo : EIATTR_FRAME_SIZE
	.align		4
.L_4:
        /*000c*/ 	.byte	0x04, 0x11
        /*000e*/ 	.short	(.L_6 - .L_5)
	.align		4
.L_5:
        /*0010*/ 	.word	index@($__internal_2_$__cuda_sm10x_tcgen05_guardrail_trap_unallocated_columns_being_dealloced)
        /*0014*/ 	.word	0x00000000


	//----- nvinfo : EIATTR_FRAME_SIZE
	.align		4
.L_6:
        /*0018*/ 	.byte	0x04, 0x11
        /*001a*/ 	.short	(.L_8 - .L_7)
	.align		4
.L_7:
        /*001c*/ 	.word	index@($__internal_1_$__cuda_sm10x_tcgen05_guardrail_trap_phase_invalid_during_alloc)
        /*0020*/ 	.word	0x00000000


	//----- nvinfo : EIATTR_FRAME_SIZE
	.align		4
.L_8:
        /*0024*/ 	.byte	0x04, 0x11
        /*0026*/ 	.short	(.L_10 - .L_9)
	.align		4
.L_9:
        /*0028*/ 	.word	index@($__internal_0_$__cuda_sm10x_tcgen05_guardrail_trap_col_being_dealloced_not_returned_by_alloc)
        /*002c*/ 	.word	0x00000000


	//----- nvinfo : EIATTR_FRAME_SIZE
	.align		4
.L_10:
        /*0030*/ 	.byte	0x04, 0x11
        /*0032*/ 	.short	(.L_12 - .L_11)
	.align		4
.L_11:
        /*0034*/ 	.word	index@(gluon_mma)
        /*0038*/ 	.word	0x00000000


	//----- nvinfo : EIATTR_MIN_STACK_SIZE
	.align		4
.L_12:
        /*003c*/ 	.byte	0x04, 0x12
        /*003e*/ 	.short	(.L_14 - .L_13)
	.align		4
.L_13:
        /*0040*/ 	.word	index@(gluon_mma)
        /*0044*/ 	.word	0x00000000
.L_14:


//--------------------- .nv.info.gluon_mma        --------------------------
	.section	.nv.info.gluon_mma,"",@"SHT_CUDA_INFO"
	.sectionflags	@""
	.align	4


	//----- nvinfo : EIATTR_CUDA_API_VERSION
	.align		4
        /*0000*/ 	.byte	0x04, 0x37
        /*0002*/ 	.short	(.L_16 - .L_15)
.L_15:
        /*0004*/ 	.word	0x00000081


	//----- nvinfo : EIATTR_KPARAM_INFO
	.align		4
.L_16:
        /*0008*/ 	.byte	0x04, 0x17
        /*000a*/ 	.short	(.L_18 - .L_17)
.L_17:
        /*000c*/ 	.word	0x00000000
        /*0010*/ 	.short	0x0004
        /*0012*/ 	.short	0x0020
        /*0014*/ 	.byte	0x00, 0xf4, 0x21, 0x00


	//----- nvinfo : EIATTR_KPARAM_INFO
	.align		4
.L_18:
        /*0018*/ 	.byte	0x04, 0x17
        /*001a*/ 	.short	(.L_20 - .L_19)
.L_19:
        /*001c*/ 	.word	0x00000000
        /*0020*/ 	.short	0x0003
        /*0022*/ 	.short	0x0018
        /*0024*/ 	.byte	0x00, 0xf4, 0x21, 0x00


	//----- nvinfo : EIATTR_KPARAM_INFO
	.align		4
.L_20:
        /*0028*/ 	.byte	0x04, 0x17
        /*002a*/ 	.short	(.L_22 - .L_21)
.L_21:
        /*002c*/ 	.word	0x00000000
        /*0030*/ 	.short	0x0002
        /*0032*/ 	.short	0x0010
        /*0034*/ 	.byte	0x00, 0xf4, 0x21, 0x00


	//----- nvinfo : EIATTR_KPARAM_INFO
	.align		4
.L_22:
        /*0038*/ 	.byte	0x04, 0x17
        /*003a*/ 	.short	(.L_24 - .L_23)
.L_23:
        /*003c*/ 	.word	0x00000000
        /*0040*/ 	.short	0x0001
        /*0042*/ 	.short	0x0008
        /*0044*/ 	.byte	0x00, 0xf4, 0x21, 0x00


	//----- nvinfo : EIATTR_KPARAM_INFO
	.align		4
.L_24:
        /*0048*/ 	.byte	0x04, 0x17
        /*004a*/ 	.short	(.L_26 - .L_25)
.L_25:
        /*004c*/ 	.word	0x00000000
        /*0050*/ 	.short	0x0000
        /*0052*/ 	.short	0x0000
        /*0054*/ 	.byte	0x00, 0xf4, 0x21, 0x00


	//----- nvinfo : EIATTR_AT_ENTRY_FRAGMENTS
	.align		4
.L_26:
        /*0058*/ 	.byte	0x04, 0x4f
        /*005a*/ 	.short	(.L_28 - .L_27)


	//   ....[0]....
.L_27:
        /*005c*/ 	.word	0x00000004


	//----- nvinfo : EIATTR_RESERVED_SMEM_USED
	.align		4
.L_28:
        /*0060*/ 	.byte	0x01, 0x41
	.zero		2


	//----- nvinfo : EIATTR_SPARSE_MMA_MASK
	.align		4
        /*0064*/ 	.byte	0x03, 0x50
        /*0066*/ 	.short	0x0000


	//----- nvinfo : EIATTR_TCGEN05_1CTA_USED
	.align		4
        /*0068*/ 	.byte	0x01, 0x51
	.zero		2


	//----- nvinfo : EIATTR_MAXREG_COUNT
	.align		4
        /*006c*/ 	.byte	0x03, 0x1b
        /*006e*/ 	.short	0x00ff


	//----- nvinfo : EIATTR_NUM_BARRIERS
	.align		4
        /*0070*/ 	.byte	0x02, 0x4c
        /*0072*/ 	.byte	0x01
	.zero		1


	//----- nvinfo : EIATTR_INT_WARP_WIDE_INSTR_OFFSETS
	.align		4
        /*0074*/ 	.byte	0x04, 0x31
        /*0076*/ 	.short	(.L_30 - .L_29)


	//   ....[0]....
.L_29:
        /*0078*/ 	.word	0x00001d20


	//   ....[1]....
        /*007c*/ 	.word	0x00001d70


	//   ....[2]....
        /*0080*/ 	.word	0x00002a40


	//   ....[3]....
        /*0084*/ 	.word	0x00002a50


	//   ....[4]....
        /*0088*/ 	.word	0x00003f60


	//   ....[5]....
        /*008c*/ 	.word	0x00003fb0


	//----- nvinfo : EIATTR_COOP_GROUP_MASK_REGIDS
	.align		4
.L_30:
        /*0090*/ 	.byte	0x04, 0x29
        /*0092*/ 	.short	(.L_32 - .L_31)


	//   ....[0]....
.L_31:
        /*0094*/ 	.word	0xffffffff


	//   ....[1]....
        /*0098*/ 	.word	0xffffffff


	//   ....[2]....
        /*009c*/ 	.word	0xffffffff


	//   ....[3]....
        /*00a0*/ 	.word	0xffffffff


	//----- nvinfo : EIATTR_COOP_GROUP_INSTR_OFFSETS
	.align		4
.L_32:
        /*00a4*/ 	.byte	0x04, 0x28
        /*00a6*/ 	.short	(.L_34 - .L_33)


	//   ....[0]....
.L_33:
        /*00a8*/ 	.word	0x00000050


	//   ....[1]....
        /*00ac*/ 	.word	0x00000310


	//   ....[2]....
        /*00b0*/ 	.word	0x00003df0


	//   ....[3]....
        /*00b4*/ 	.word	0x00004060


	//----- nvinfo : EIATTR_VRC_CTA_INIT_COUNT
	.align		4
.L_34:
        /*00b8*/ 	.byte	0x02, 0x4a
        /*00ba*/ 	.byte	0x80
	.zero		1


	//----- nvinfo : EIATTR_MBARRIER_INSTR_OFFSETS
	.align		4
        /*00bc*/ 	.byte	0x04, 0x39
        /*00be*/ 	.short	(.L_36 - .L_35)


	//   ....[0]....
.L_35:
        /*00c0*/ 	.word	0x00002660
        /*00c4*/ 	.word	0x000000ff
        /*00c8*/ 	.word	0x00018000
        /*00cc*/ 	.short	0x0100
        /*00ce*/ 	.byte	0x07
	.zero		1


	//   ....[1]....
        /*00d0*/ 	.word	0x00002ae0
        /*00d4*/ 	.word	0x000000ff
        /*00d8*/ 	.word	0x00018000
        /*00dc*/ 	.short	0x010a
        /*00de*/ 	.byte	0x07
	.zero		1


	//   ....[2]....
        /*00e0*/ 	.word	0x00002c40
        /*00e4*/ 	.word	0x000000ff
        /*00e8*/ 	.word	0x00018000
        /*00ec*/ 	.short	0x0108
        /*00ee*/ 	.byte	0x07
	.zero		1


	//   ....[3]....
        /*00f0*/ 	.word	0x00004080
        /*00f4*/ 	.word	0x000000ff
        /*00f8*/ 	.word	0x00018000
        /*00fc*/ 	.short	0x010a
        /*00fe*/ 	.byte	0x07
	.zero		1


	//----- nvinfo : EIATTR_NUM_MBARRIERS
	.align		4
.L_36:
        /*0100*/ 	.byte	0x03, 0x38
        /*0102*/ 	.short	0x0001


	//----- nvinfo : EIATTR_EXIT_INSTR_OFFSETS
	.align		4
        /*0104*/ 	.byte	0x04, 0x1c
        /*0106*/ 	.short	(.L_38 - .L_37)


	//   ....[0]....
.L_37:
        /*0108*/ 	.word	0x00004070


	//----- nvinfo : EIATTR_REQNTID
	.align		4
.L_38:
        /*010c*/ 	.byte	0x04, 0x10
        /*010e*/ 	.short	(.L_40 - .L_39)
.L_39:
        /*0110*/ 	.word	0x00000100
        /*0114*/ 	.word	0x00000001
        /*0118*/ 	.word	0x00000001


	//----- nvinfo : EIATTR_CRS_STACK_SIZE
	.align		4
.L_40:
        /*011c*/ 	.byte	0x04, 0x1e
        /*011e*/ 	.short	(.L_42 - .L_41)
.L_41:
        /*0120*/ 	.word	0x00000000


	//----- nvinfo : EIATTR_CBANK_PARAM_SIZE
	.align		4
.L_42:
        /*0124*/ 	.byte	0x03, 0x19
        /*0126*/ 	.short	0x0028


	//----- nvinfo : EIATTR_PARAM_CBANK
	.align		4
        /*0128*/ 	.byte	0x04, 0x0a
        /*012a*/ 	.short	(.L_44 - .L_43)
	.align		4
.L_43:
        /*012c*/ 	.word	index@(.nv.constant0.gluon_mma)
        /*0130*/ 	.short	0x0380
        /*0132*/ 	.short	0x0028


	//----- nvinfo : EIATTR_SW_WAR
	.align		4
.L_44:
        /*0134*/ 	.byte	0x04, 0x36
        /*0136*/ 	.short	(.L_46 - .L_45)
.L_45:
        /*0138*/ 	.word	0x00000008
.L_46:


//--------------------- .nv.compat                --------------------------
	.section	.nv.compat,"",@"SHT_CUDA_COMPAT_INFO"
	.align	4
        /*0000*/ 	.byte	0x02, 0x02, 0x02, 0x00, 0x02, 0x05, 0x05, 0x00, 0x02, 0x03, 0x00, 0x00, 0x02, 0x06, 0x01, 0x00


//--------------------- .nv.callgraph             --------------------------
	.section	.nv.callgraph,"",@"SHT_CUDA_CALLGRAPH"
	.align	4
	.sectionentsize	8
	.align		4
        /*0000*/ 	.word	0x00000000
	.align		4
        /*0004*/ 	.word	0xffffffff
	.align		4
        /*0008*/ 	.word	0x00000000
	.align		4
        /*000c*/ 	.word	0xfffffffe
	.align		4
        /*0010*/ 	.word	0x00000000
	.align		4
        /*0014*/ 	.word	0xfffffffd
	.align		4
        /*0018*/ 	.word	0x00000000
	.align		4
        /*001c*/ 	.word	0xfffffffc


//--------------------- .text.gluon_mma           --------------------------
	.section	.text.gluon_mma,"ax",@progbits
	.align	128
        .global         gluon_mma
        .type           gluon_mma,@function
        .size           gluon_mma,(.L_x_15 - gluon_mma)
        .other          gluon_mma,@"STO_CUDA_ENTRY STV_DEFAULT"
gluon_mma:
.text.gluon_mma:
[----:B------:R-:W0:Y:S01]  /*0000*/  LDC R1, c[0x0][0x37c] ;  /* 0x0000df00ff017b82 */ /* 0x000e220000000800 */
[----:B------:R-:W1:Y:S02]  /*0010*/  S2R R3, SR_TID.X ;  /* 0x0000000000037919 */ /* 0x000e640000002100 */
[----:B-1----:R-:W-:-:S13]  /*0020*/  ISETP.GE.U32.AND P1, PT, R3, 0x20, PT ;  /* 0x000000200300780c */ /* 0x002fda0003f26070 */
[----:B------:R-:W-:Y:S05]  /*0030*/  @P1 BRA `(.L_x_0) ;  /* 0x0000000000b81947 */ /* 0x000fea0003800000 */
[----:B------:R-:W1:Y:S01]  /*0040*/  S2UR UR6, SR_CgaCtaId ;  /* 0x00000000000679c3 */ /* 0x000e620000008800 */
[----:B------:R-:W-:Y:S01]  /*0050*/  NOP ;  /* 0x0000000000007918 */ /* 0x000fe20000000000 */
[----:B------:R-:W-:Y:S02]  /*0060*/  UMOV UR4, 0x40 ;  /* 0x0000004000047882 */ /* 0x000fe40000000000 */
[----:B-1----:R-:W-:-:S09]  /*0070*/  ULEA UR4, UR6, UR4, 0x18 ;  /* 0x0000000406047291 */ /* 0x002fd2000f8ec0ff */
[----:B------:R-:W1:Y:S01]  /*0080*/  LDS.U8 R0, [UR4] ;  /* 0x00000004ff007984 */ /* 0x000e620008000000 */
[----:B------:R-:W-:Y:S02]  /*0090*/  UMOV UR4, 0x400 ;  /* 0x0000040000047882 */ /* 0x000fe40000000000 */
[----:B------:R-:W-:Y:S01]  /*00a0*/  ULEA UR4, UR6, UR4, 0x18 ;  /* 0x0000000406047291 */ /* 0x000fe2000f8ec0ff */
[----:B-1----:R-:W-:-:S13]  /*00b0*/  ISETP.NE.AND P0, PT, R0, RZ, PT ;  /* 0x000000ff0000720c */ /* 0x002fda0003f05270 */
[----:B------:R-:W-:Y:S05]  /*00c0*/  @P0 BRA `(.L_x_1) ;  /* 0x00000000007c0947 */ /* 0x000fea0003800000 */
[----:B------:R-:W-:-:S13]  /*00d0*/  ELECT P0, URZ, PT ;  /* 0x0000000000ff782f */ /* 0x000fda0003800000 */
[----:B------:R-:W-:Y:S05]  /*00e0*/  @!P0 BRA `(.L_x_2) ;  /* 0x0000000000848947 */ /* 0x000fea0003800000 */
[----:B------:R-:W-:Y:S01]  /*00f0*/  UMOV UR5, 0x8 ;  /* 0x0000000800057882 */ /* 0x000fe20000000000 */
[----:B------:R-:W-:Y:S02]  /*0100*/  IMAD.MOV.U32 R7, RZ, RZ, 0x1 ;  /* 0x00000001ff077424 */ /* 0x000fe400078e00ff */
[----:B------:R-:W-:Y:S02]  /*0110*/  IMAD.MOV.U32 R5, RZ, RZ, 0xff ;  /* 0x000000ffff057424 */ /* 0x000fe400078e00ff */
[----:B------:R-:W-:Y:S04]  /*0120*/  DEPBAR.LE SB1, 0x36 ;  /* 0x00009d800000791a */ /* 0x000fe80000000000 */
[----:B------:R-:W1:Y:S02]  /*0130*/  UTCATOMSWS.FIND_AND_SET.ALIGN UP0, UR5, UR5 ;  /* 0x00000005000575e3 */ /* 0x000e640008000800 */
[----:B-1----:R-:W-:-:S04]  /*0140*/  PLOP3.LUT P0, PT, PT, PT, UP0, 0x80, 0x8 ;  /* 0x000000000008781c */ /* 0x002fc80003f0f008 */
[----:B------:R-:W-:-:S04]  /*0150*/  SEL R0, RZ, 0xffffffff, !P0 ;  /* 0xffffffffff007807 */ /* 0x000fc80004000000 */
[----:B------:R-:W-:Y:S01]  /*0160*/  ISETP.NE.AND P0, PT, R0, RZ, PT ;  /* 0x000000ff0000720c */ /* 0x000fe20003f05270 */
[----:B------:R-:W-:-:S12]  /*0170*/  IMAD.U32 R0, RZ, RZ, UR5 ;  /* 0x00000005ff007e24 */ /* 0x000fd8000f8e00ff */
[----:B------:R-:W-:Y:S05]  /*0180*/  @P0 BRA `(.L_x_3) ;  /* 0x0000000000240947 */ /* 0x000fea0003800000 */
.L_x_4:
[----:B------:R-:W-:Y:S05]  /*0190*/  NANOSLEEP 0x64 ;  /* 0x000000640000795d */ /* 0x000fea0003800000 */
[----:B------:R-:W-:-:S05]  /*01a0*/  UMOV UR5, 0x8 ;  /* 0x0000000800057882 */ /* 0x000fca0000000000 */
[----:B------:R-:W-:Y:S04]  /*01b0*/  DEPBAR.LE SB1, 0x36 ;  /* 0x00009d800000791a */ /* 0x000fe80000000000 */
[----:B------:R-:W1:Y:S02]  /*01c0*/  UTCATOMSWS.FIND_AND_SET.ALIGN UP0, UR5, UR5 ;  /* 0x00000005000575e3 */ /* 0x000e640008000800 */
[----:B-1----:R-:W-:-:S04]  /*01d0*/  PLOP3.LUT P0, PT, PT, PT, UP0, 0x80, 0x8 ;  /* 0x000000000008781c */ /* 0x002fc80003f0f008 */
[----:B------:R-:W-:-:S04]  /*01e0*/  SEL R0, RZ, 0xffffffff, !P0 ;  /* 0xffffffffff007807 */ /* 0x000fc80004000000 */
[----:B------:R-:W-:Y:S01]  /*01f0*/  ISETP.NE.AND P0, PT, R0, RZ, PT ;  /* 0x000000ff0000720c */ /* 0x000fe20003f05270 */
[----:B------:R-:W-:-:S12]  /*0200*/  IMAD.U32 R0, RZ, RZ, UR5 ;  /* 0x00000005ff007e24 */ /* 0x000fd8000f8e00ff */
[----:B------:R-:W-:Y:S05]  /*0210*/  @!P0 BRA `(.L_x_4) ;  /* 0xfffffffc00dc8947 */ /* 0x000fea000383ffff */
.L_x_3:
[C---:B------:R-:W-:Y:S01]  /*0220*/  VIADD R4, R0.reuse, 0x10 ;  /* 0x0000001000047836 */ /* 0x040fe20000000000 */
[----:B------:R-:W-:Y:S01]  /*0230*/  UMOV UR5, 0x50 ;  /* 0x0000005000057882 */ /* 0x000fe20000000000 */
[----:B------:R-:W-:Y:S01]  /*0240*/  SHF.L.U32 R2, R5, R0, RZ ;  /* 0x0000000005027219 */ /* 0x000fe200000006ff */
[----:B------:R-:W-:Y:S01]  /*0250*/  ULEA UR5, UR6, UR5, 0x18 ;  /* 0x0000000506057291 */ /* 0x000fe2000f8ec0ff */
[----:B------:R-:W-:Y:S01]  /*0260*/  IMAD.SHL.U32 R0, R0, 0x20, RZ ;  /* 0x0000002000007824 */ /* 0x000fe200078e00ff */
[----:B------:R-:W-:-:S04]  /*0270*/  SHF.L.U32 R5, R7, R4, RZ ;  /* 0x0000000407057219 */ /* 0x000fc800000006ff */
[----:B------:R-:W-:-:S05]  /*0280*/  LOP3.LUT R2, R5, R2, RZ, 0xfc, !PT ;  /* 0x0000000205027212 */ /* 0x000fca00078efcff */
[----:B------:R1:W-:Y:S04]  /*0290*/  ATOMS.OR RZ, [UR5], R2 ;  /* 0x00000002ffff798c */ /* 0x0003e8000b000005 */
[----:B------:R1:W-:Y:S01]  /*02a0*/  STS [UR4], R0 ;  /* 0x00000000ff007988 */ /* 0x0003e20008000804 */
[----:B------:R-:W-:Y:S05]  /*02b0*/  BRA `(.L_x_2) ;  /* 0x0000000000107947 */ /* 0x000fea0003800000 */
.L_x_1:
[----:B------:R-:W-:Y:S01]  /*02c0*/  IMAD.MOV.U32 R0, RZ, RZ, -0x1 ;  /* 0xffffffffff007424 */ /* 0x000fe200078e00ff */
[----:B------:R-:W-:-:S04]  /*02d0*/  MOV R4, 0x300 ;  /* 0x0000030000047802 */ /* 0x000fc80000000f00 */
[----:B------:R1:W-:Y:S03]  /*02e0*/  STS [UR4], R0 ;  /* 0x00000000ff007988 */ /* 0x0003e60008000804 */
[----:B01----:R-:W-:Y:S05]  /*02f0*/  CALL.REL.NOINC `($__internal_1_$__cuda_sm10x_tcgen05_guardrail_trap_phase_invalid_during_alloc) ;  /* 0x0000003c00787944 */ /* 0x003fea0003c00000 */
.L_x_2:
[----:B------:R-:W-:Y:S05]  /*0300*/  WARPSYNC.ALL ;  /* 0x0000000000007948 */ /* 0x000fea0003800000 */
[----:B------:R-:W-:Y:S01]  /*0310*/  NOP ;  /* 0x0000000000007918 */ /* 0x000fe20000000000 */
.L_x_0:
[----:B------:R-:W2:Y:S08]  /*0320*/  S2UR UR6, SR_CgaCtaId ;  /* 0x00000000000679c3 */ /* 0x000eb00000008800 */
[----:B------:R-:W-:Y:S01]  /*0330*/  BAR.SYNC.DEFER_BLOCKING 0x0 ;  /* 0x0000000000007b1d */ /* 0x000fe20000010000 */
[----:B-1----:R-:W-:Y:S02]  /*0340*/  SHF.R.U32.HI R2, RZ, 0x5, R3 ;  /* 0x00000005ff027819 */ /* 0x002fe40000011603 */
[----:B------:R-:W-:-:S02]  /*0350*/  LOP3.LUT R133, R3, 0xe0, RZ, 0xc0, !PT ;  /* 0x000000e003857812 */ /* 0x000fc400078ec0ff */
[----:B------:R-:W-:Y:S01]  /*0360*/  SGXT.U32 R2, R2, 0x3 ;  /* 0x000000030202781a */ /* 0x000fe20000000000 */
[----:B------:R-:W-:Y:S02]  /*0370*/  UMOV UR7, 0x400 ;  /* 0x0000040000077882 */ /* 0x000fe40000000000 */
[----:B------:R-:W1:Y:S01]  /*0380*/  LDC.64 R68, c[0x0][0x380] ;  /* 0x0000e000ff447b82 */ /* 0x000e620000000a00 */
[----:B------:R-:W-:Y:S01]  /*0390*/  IMAD.SHL.U32 R36, R133, 0x4, RZ ;  /* 0x0000000485247824 */ /* 0x000fe200078e00ff */
[C---:B------:R-:W-:Y:S01]  /*03a0*/  LOP3.LUT R45, R2.reuse, 0x8, RZ, 0xfc, !PT ;  /* 0x00000008022d7812 */ /* 0x040fe200078efcff */
[----:B------:R-:W3:Y:S01]  /*03b0*/  LDCU.64 UR14, c[0x0][0x358] ;  /* 0x00006b00ff0e77ac */ /* 0x000ee20008000a00 */
[C---:B------:R-:W-:Y:S02]  /*03c0*/  LOP3.LUT R43, R2.reuse, 0x10, RZ, 0xfc, !PT ;  /* 0x00000010022b7812 */ /* 0x040fe400078efcff */
[C---:B------:R-:W-:Y:S02]  /*03d0*/  LOP3.LUT R41, R2.reuse, 0x18, RZ, 0xfc, !PT ;  /* 0x0000001802297812 */ /* 0x040fe400078efcff */
[C---:B------:R-:W-:Y:S01]  /*03e0*/  LOP3.LUT R39, R2.reuse, 0x20, RZ, 0xfc, !PT ;  /* 0x0000002002277812 */ /* 0x040fe200078efcff */
[----:B------:R-:W-:Y:S01]  /*03f0*/  IMAD.SHL.U32 R18, R43, 0x80, RZ ;  /* 0x000000802b127824 */ /* 0x000fe200078e00ff */
[C---:B------:R-:W-:Y:S01]  /*0400*/  LOP3.LUT R37, R2.reuse, 0x28, RZ, 0xfc, !PT ;  /* 0x0000002802257812 */ /* 0x040fe200078efcff */
[----:B------:R-:W-:Y:S01]  /*0410*/  IMAD.SHL.U32 R20, R41, 0x80, RZ ;  /* 0x0000008029147824 */ /* 0x000fe200078e00ff */
[C---:B------:R-:W-:Y:S01]  /*0420*/  LOP3.LUT R49, R2.reuse, 0x30, RZ, 0xfc, !PT ;  /* 0x0000003002317812 */ /* 0x040fe200078efcff */
[----:B------:R-:W-:Y:S01]  /*0430*/  IMAD.SHL.U32 R22, R39, 0x80, RZ ;  /* 0x0000008027167824 */ /* 0x000fe200078e00ff */
[C---:B------:R-:W-:Y:S01]  /*0440*/  LOP3.LUT R51, R2.reuse, 0x38, RZ, 0xfc, !PT ;  /* 0x0000003802337812 */ /* 0x040fe200078efcff */
[----:B------:R-:W-:Y:S01]  /*0450*/  IMAD.SHL.U32 R24, R37, 0x80, RZ ;  /* 0x0000008025187824 */ /* 0x000fe200078e00ff */
[----:B--2---:R-:W-:Y:S01]  /*0460*/  ULEA UR7, UR6, UR7, 0x18 ;  /* 0x0000000706077291 */ /* 0x004fe2000f8ec0ff */
        /* <DEDUP_REMOVED lines=8> */
[----:B------:R-:W2:Y:S01]  /*04f0*/  LDS R70, [UR7] ;  /* 0x00000007ff467984 */ /* 0x000ea20008000800 */
[----:B-1----:R-:W-:Y:S01]  /*0500*/  LEA R4, P0, R133, R68, 0x3 ;  /* 0x0000004485047211 */ /* 0x002fe200078018ff */
[----:B------:R-:W-:Y:S01]  /*0510*/  IMAD.SHL.U32 R34, R57, 0x80, RZ ;  /* 0x0000008039227824 */ /* 0x000fe200078e00ff */
[C---:B------:R-:W-:Y:S01]  /*0520*/  LOP3.LUT R61, R2.reuse, 0x60, RZ, 0xfc, !PT ;  /* 0x00000060023d7812 */ /* 0x040fe200078efcff */
[----:B------:R-:W-:Y:S01]  /*0530*/  IMAD.SHL.U32 R38, R59, 0x80, RZ ;  /* 0x000000803b267824 */ /* 0x000fe200078e00ff */
[----:B------:R-:W-:-:S02]  /*0540*/  LOP3.LUT R63, R2, 0x68, RZ, 0xfc, !PT ;  /* 0x00000068023f7812 */ /* 0x000fc400078efcff */
[C---:B------:R-:W-:Y:S01]  /*0550*/  LOP3.LUT R65, R2.reuse, 0x70, RZ, 0xfc, !PT ;  /* 0x0000007002417812 */ /* 0x040fe200078efcff */
[----:B------:R-:W-:Y:S01]  /*0560*/  IMAD.SHL.U32 R40, R61, 0x80, RZ ;  /* 0x000000803d287824 */ /* 0x000fe200078e00ff */
[----:B------:R-:W-:Y:S01]  /*0570*/  LOP3.LUT R67, R2, 0x78, RZ, 0xfc, !PT ;  /* 0x0000007802437812 */ /* 0x000fe200078efcff */
[----:B------:R-:W-:Y:S01]  /*0580*/  IMAD.SHL.U32 R2, R45, 0x80, RZ ;  /* 0x000000802d027824 */ /* 0x000fe200078e00ff */
[----:B------:R-:W-:Y:S01]  /*0590*/  LEA.HI.X R5, R36, R69, RZ, 0x1, P0 ;  /* 0x0000004524057211 */ /* 0x000fe200000f0cff */
[----:B------:R-:W-:Y:S01]  /*05a0*/  IMAD.SHL.U32 R42, R63, 0x80, RZ ;  /* 0x000000803f2a7824 */ /* 0x000fe200078e00ff */
[-C--:B------:R-:W-:Y:S01]  /*05b0*/  LEA R6, P3, R45, R68.reuse, 0x8 ;  /* 0x000000442d067211 */ /* 0x080fe200078640ff */
[----:B------:R-:W-:Y:S01]  /*05c0*/  IMAD.SHL.U32 R44, R65, 0x80, RZ ;  /* 0x00000080412c7824 */ /* 0x000fe200078e00ff */
[-C--:B------:R-:W-:Y:S01]  /*05d0*/  LEA R8, P6, R43, R68.reuse, 0x8 ;  /* 0x000000442b087211 */ /* 0x080fe200078c40ff */
[----:B------:R-:W-:Y:S01]  /*05e0*/  IMAD.SHL.U32 R46, R67, 0x80, RZ ;  /* 0x00000080432e7824 */ /* 0x000fe200078e00ff */
[----:B------:R-:W-:-:S02]  /*05f0*/  LEA R10, P2, R41, R68, 0x8 ;  /* 0x00000044290a7211 */ /* 0x000fc400078440ff */
[-C--:B------:R-:W-:Y:S02]  /*0600*/  LEA R12, P0, R39, R68.reuse, 0x8 ;  /* 0x00000044270c7211 */ /* 0x080fe400078040ff */
[----:B------:R-:W-:Y:S02]  /*0610*/  LEA R14, P5, R37, R68, 0x8 ;  /* 0x00000044250e7211 */ /* 0x000fe400078a40ff */
[-C--:B------:R-:W-:Y:S02]  /*0620*/  LEA.HI.X R7, R2, R69.reuse, RZ, 0x1, P3 ;  /* 0x0000004502077211 */ /* 0x080fe400018f0cff */
[-C--:B------:R-:W-:Y:S02]  /*0630*/  LEA.HI.X R9, R18, R69.reuse, RZ, 0x1, P6 ;  /* 0x0000004512097211 */ /* 0x080fe400030f0cff */
[-C--:B------:R-:W-:Y:S02]  /*0640*/  LEA.HI.X R11, R20, R69.reuse, RZ, 0x1, P2 ;  /* 0x00000045140b7211 */ /* 0x080fe400010f0cff */
[----:B------:R-:W-:-:S02]  /*0650*/  LEA.HI.X R13, R22, R69, RZ, 0x1, P0 ;  /* 0x00000045160d7211 */ /* 0x000fc400000f0cff */
[----:B------:R-:W-:Y:S02]  /*0660*/  LEA.HI.X R15, R24, R69, RZ, 0x1, P5 ;  /* 0x00000045180f7211 */ /* 0x000fe400028f0cff */
[----:B------:R-:W-:Y:S02]  /*0670*/  LOP3.LUT R0, R3, 0x1f, RZ, 0xc0, !PT ;  /* 0x0000001f03007812 */ /* 0x000fe400078ec0ff */
[-C--:B------:R-:W-:Y:S02]  /*0680*/  LEA R16, P4, R49, R68.reuse, 0x8 ;  /* 0x0000004431107211 */ /* 0x080fe400078840ff */
[-C--:B------:R-:W-:Y:S01]  /*0690*/  LEA R18, P3, R51, R68.reuse, 0x8 ;  /* 0x0000004433127211 */ /* 0x080fe200078640ff */
[----:B------:R-:W-:Y:S01]  /*06a0*/  IMAD.WIDE.U32 R4, R0, 0x2, R4 ;  /* 0x0000000200047825 */ /* 0x000fe200078e0004 */
[----:B------:R-:W-:Y:S01]  /*06b0*/  BAR.SYNC.DEFER_BLOCKING 0x0 ;  /* 0x0000000000007b1d */ /* 0x000fe20000010000 */
[-C--:B------:R-:W-:Y:S02]  /*06c0*/  LEA R20, P2, R53, R68.reuse, 0x8 ;  /* 0x0000004435147211 */ /* 0x080fe400078440ff */
[----:B------:R-:W-:-:S02]  /*06d0*/  LEA R22, P0, R55, R68, 0x8 ;  /* 0x0000004437167211 */ /* 0x000fc400078040ff */
[----:B------:R-:W-:Y:S02]  /*06e0*/  LEA R24, P5, R57, R68, 0x8 ;  /* 0x0000004439187211 */ /* 0x000fe400078a40ff */
[-C--:B------:R-:W-:Y:S02]  /*06f0*/  LEA.HI.X R17, R26, R69.reuse, RZ, 0x1, P4 ;  /* 0x000000451a117211 */ /* 0x080fe400020f0cff */
[-C--:B------:R-:W-:Y:S02]  /*0700*/  LEA.HI.X R19, R28, R69.reuse, RZ, 0x1, P3 ;  /* 0x000000451c137211 */ /* 0x080fe400018f0cff */
[-C--:B------:R-:W-:Y:S02]  /*0710*/  LEA.HI.X R21, R30, R69.reuse, RZ, 0x1, P2 ;  /* 0x000000451e157211 */ /* 0x080fe400010f0cff */
[-C--:B------:R-:W-:Y:S02]  /*0720*/  LEA.HI.X R23, R32, R69.reuse, RZ, 0x1, P0 ;  /* 0x0000004520177211 */ /* 0x080fe400000f0cff */
[----:B------:R-:W-:-:S02]  /*0730*/  LEA.HI.X R25, R34, R69, RZ, 0x1, P5 ;  /* 0x0000004522197211 */ /* 0x000fc400028f0cff */
[-C--:B------:R-:W-:Y:S02]  /*0740*/  LEA R26, P4, R59, R68.reuse, 0x8 ;  /* 0x000000443b1a7211 */ /* 0x080fe400078840ff */
[-C--:B------:R-:W-:Y:S02]  /*0750*/  LEA R28, P3, R61, R68.reuse, 0x8 ;  /* 0x000000443d1c7211 */ /* 0x080fe400078640ff */
[-C--:B------:R-:W-:Y:S02]  /*0760*/  LEA R30, P2, R63, R68.reuse, 0x8 ;  /* 0x000000443f1e7211 */ /* 0x080fe400078440ff */
[-C--:B------:R-:W-:Y:S01]  /*0770*/  LEA R32, P0, R65, R68.reuse, 0x8 ;  /* 0x0000004441207211 */ /* 0x080fe200078040ff */
[----:B------:R-:W-:Y:S01]  /*0780*/  IMAD.WIDE.U32 R8, R0, 0x2, R8 ;  /* 0x0000000200087825 */ /* 0x000fe200078e0008 */
[----:B------:R-:W-:Y:S01]  /*0790*/  LEA R34, P5, R67, R68, 0x8 ;  /* 0x0000004443227211 */ /* 0x000fe200078a40ff */
[----:B---3--:R-:W5:Y:S01]  /*07a0*/  LDG.E.U16 R47, desc[UR14][R4.64] ;  /* 0x0000000e042f7981 */ /* 0x008f62000c1e1500 */
[-C--:B------:R-:W-:Y:S01]  /*07b0*/  LEA.HI.X R27, R38, R69.reuse, RZ, 0x1, P4 ;  /* 0x00000045261b7211 */ /* 0x080fe200020f0cff */
[----:B------:R-:W-:Y:S01]  /*07c0*/  IMAD.WIDE.U32 R10, R0, 0x2, R10 ;  /* 0x00000002000a7825 */ /* 0x000fe200078e000a */
[-C--:B------:R-:W-:Y:S01]  /*07d0*/  LEA.HI.X R29, R40, R69.reuse, RZ, 0x1, P3 ;  /* 0x00000045281d7211 */ /* 0x080fe200018f0cff */
[----:B------:R-:W5:Y:S01]  /*07e0*/  LDG.E.U16 R2, desc[UR14][R4.64+0x40] ;  /* 0x0000400e04027981 */ /* 0x000f62000c1e1500 */
[----:B------:R-:W-:-:S02]  /*07f0*/  LEA.HI.X R31, R42, R69, RZ, 0x1, P2 ;  /* 0x000000452a1f7211 */ /* 0x000fc400010f0cff */
[-C--:B------:R-:W-:Y:S01]  /*0800*/  LEA.HI.X R33, R44, R69.reuse, RZ, 0x1, P0 ;  /* 0x000000452c217211 */ /* 0x080fe200000f0cff */
[----:B------:R-:W5:Y:S01]  /*0810*/  LDG.E.U16 R38, desc[UR14][R4.64+0xc0] ;  /* 0x0000c00e04267981 */ /* 0x000f62000c1e1500 */
[----:B------:R-:W-:Y:S01]  /*0820*/  LEA.HI.X R35, R46, R69, RZ, 0x1, P5 ;  /* 0x000000452e237211 */ /* 0x000fe200028f0cff */
[C---:B------:R-:W-:Y:S02]  /*0830*/  IMAD.WIDE.U32 R6, R0.reuse, 0x2, R6 ;  /* 0x0000000200067825 */ /* 0x040fe400078e0006 */
[----:B------:R1:W5:Y:S04]  /*0840*/  LDG.E.U16 R69, desc[UR14][R4.64+0x80] ;  /* 0x0000800e04457981 */ /* 0x000368000c1e1500 */
[----:B------:R-:W5:Y:S04]  /*0850*/  LDG.E.U16 R75, desc[UR14][R8.64] ;  /* 0x0000000e084b7981 */ /* 0x000f68000c1e1500 */
[----:B------:R-:W5:Y:S01]  /*0860*/  LDG.E.U16 R77, desc[UR14][R8.64+0x80] ;  /* 0x0000800e084d7981 */ /* 0x000f62000c1e1500 */
[----:B-1----:R-:W-:-:S03]  /*0870*/  IMAD.WIDE.U32 R4, R0, 0x2, R12 ;  /* 0x0000000200047825 */ /* 0x002fc600078e000c */
[----:B------:R-:W5:Y:S04]  /*0880*/  LDG.E.U16 R44, desc[UR14][R8.64+0x40] ;  /* 0x0000400e082c7981 */ /* 0x000f68000c1e1500 */
[----:B------:R1:W5:Y:S04]  /*0890*/  LDG.E.U16 R46, desc[UR14][R8.64+0xc0] ;  /* 0x0000c00e082e7981 */ /* 0x000368000c1e1500 */
[----:B------:R-:W5:Y:S04]  /*08a0*/  LDG.E.U16 R79, desc[UR14][R10.64] ;  /* 0x0000000e0a4f7981 */ /* 0x000f68000c1e1500 */
[----:B------:R-:W5:Y:S01]  /*08b0*/  LDG.E.U16 R81, desc[UR14][R10.64+0x80] ;  /* 0x0000800e0a517981 */ /* 0x000f62000c1e1500 */
[----:B-1----:R-:W-:-:S03]  /*08c0*/  IMAD.WIDE.U32 R8, R0, 0x2, R16 ;  /* 0x0000000200087825 */ /* 0x002fc600078e0010 */
[----:B------:R-:W5:Y:S04]  /*08d0*/  LDG.E.U16 R48, desc[UR14][R10.64+0x40] ;  /* 0x0000400e0a307981 */ /* 0x000f68000c1e1500 */
[----:B------:R1:W5:Y:S01]  /*08e0*/  LDG.E.U16 R50, desc[UR14][R10.64+0xc0] ;  /* 0x0000c00e0a327981 */ /* 0x000362000c1e1500 */
[----:B------:R-:W-:-:S03]  /*08f0*/  IMAD.WIDE.U32 R12, R0, 0x2, R22 ;  /* 0x00000002000c7825 */ /* 0x000fc600078e0016 */
        /* <DEDUP_REMOVED lines=29> */
[----:B------:R-:W5:Y:S04]  /*0ad0*/  LDG.E.U16 R56, desc[UR14][R6.64+0xc0] ;  /* 0x0000c00e06387981 */ /* 0x000f68000c1e1500 */
[----:B------:R-:W5:Y:S04]  /*0ae0*/  LDG.E.U16 R23, desc[UR14][R4.64] ;  /* 0x0000000e04177981 */ /* 0x000f68000c1e1500 */
[----:B------:R-:W5:Y:S04]  /*0af0*/  LDG.E.U16 R93, desc[UR14][R4.64+0x80] ;  /* 0x0000800e045d7981 */ /* 0x000f68000c1e1500 */
        /* <DEDUP_REMOVED lines=12> */
[----:B------:R-:W-:-:S03]  /*0bc0*/  SHF.R.U32.HI R132, RZ, 0x1, R133 ;  /* 0x00000001ff847819 */ /* 0x000fc60000011685 */
[----:B------:R-:W5:Y:S01]  /*0bd0*/  LDG.E.U16 R33, desc[UR14][R12.64] ;  /* 0x0000000e0c217981 */ /* 0x000f62000c1e1500 */
[----:B--2---:R-:W-:-:S03]  /*0be0*/  R2UR UR13, R70 ;  /* 0x00000000460d72ca */ /* 0x004fc600000e0000 */
[----:B------:R-:W5:Y:S01]  /*0bf0*/  LDG.E.U16 R109, desc[UR14][R12.64+0x80] ;  /* 0x0000800e0c6d7981 */ /* 0x000f62000c1e1500 */
[----:B-1----:R-:W-:-:S03]  /*0c00*/  IMAD.WIDE.U32 R10, R0, 0x2, R34 ;  /* 0x00000002000a7825 */ /* 0x002fc600078e0022 */
[----:B------:R-:W5:Y:S04]  /*0c10*/  LDG.E.U16 R24, desc[UR14][R12.64+0x40] ;  /* 0x0000400e0c187981 */ /* 0x000f68000c1e1500 */
[----:B------:R1:W5:Y:S04]  /*0c20*/  LDG.E.U16 R25, desc[UR14][R12.64+0xc0] ;  /* 0x0000c00e0c197981 */ /* 0x000368000c1e1500 */
[----:B------:R2:W5:Y:S04]  /*0c30*/  LDG.E.U16 R105, desc[UR14][R4.64] ;  /* 0x0000000e04697981 */ /* 0x000568000c1e1500 */
[----:B------:R2:W5:Y:S01]  /*0c40*/  LDG.E.U16 R107, desc[UR14][R4.64+0x80] ;  /* 0x0000800e046b7981 */ /* 0x000562000c1e1500 */
[----:B-1----:R-:W-:-:S03]  /*0c50*/  IMAD R13, R0, 0x2, R36 ;  /* 0x00000002000d7824 */ /* 0x002fc600078e0224 */
[----:B------:R2:W5:Y:S04]  /*0c60*/  LDG.E.U16 R14, desc[UR14][R4.64+0x40] ;  /* 0x0000400e040e7981 */ /* 0x000568000c1e1500 */
[----:B------:R2:W5:Y:S01]  /*0c70*/  LDG.E.U16 R15, desc[UR14][R4.64+0xc0] ;  /* 0x0000c00e040f7981 */ /* 0x000562000c1e1500 */
[----:B------:R-:W-:-:S03]  /*0c80*/  LOP3.LUT R34, R13, R132, RZ, 0x3c, !PT ;  /* 0x000000840d227212 */ /* 0x000fc600078e3cff */
[----:B------:R2:W5:Y:S04]  /*0c90*/  LDG.E.U16 R111, desc[UR14][R8.64] ;  /* 0x0000000e086f7981 */ /* 0x000568000c1e1500 */
[----:B------:R2:W5:Y:S04]  /*0ca0*/  LDG.E.U16 R113, desc[UR14][R8.64+0x80] ;  /* 0x0000800e08717981 */ /* 0x000568000c1e1500 */
[----:B------:R2:W5:Y:S04]  /*0cb0*/  LDG.E.U16 R28, desc[UR14][R8.64+0x40] ;  /* 0x0000400e081c7981 */ /* 0x000568000c1e1500 */
[----:B------:R2:W5:Y:S04]  /*0cc0*/  LDG.E.U16 R29, desc[UR14][R8.64+0xc0] ;  /* 0x0000c00e081d7981 */ /* 0x000568000c1e1500 */
[----:B------:R2:W5:Y:S04]  /*0cd0*/  LDG.E.U16 R5, desc[UR14][R10.64] ;  /* 0x0000000e0a057981 */ /* 0x000568000c1e1500 */
[----:B------:R2:W5:Y:S04]  /*0ce0*/  LDG.E.U16 R115, desc[UR14][R10.64+0x80] ;  /* 0x0000800e0a737981 */ /* 0x000568000c1e1500 */
[----:B------:R2:W5:Y:S04]  /*0cf0*/  LDG.E.U16 R30, desc[UR14][R10.64+0x40] ;  /* 0x0000400e0a1e7981 */ /* 0x000568000c1e1500 */
[----:B------:R2:W5:Y:S01]  /*0d00*/  LDG.E.U16 R31, desc[UR14][R10.64+0xc0] ;  /* 0x0000c00e0a1f7981 */ /* 0x000562000c1e1500 */
[----:B------:R-:W-:Y:S05]  /*0d10*/  @P1 BRA `(.L_x_5) ;  /* 0x0000000000181947 */ /* 0x000fea0003800000 */
[----:B------:R-:W-:Y:S01]  /*0d20*/  ELECT P0, URZ, PT ;  /* 0x0000000000ff782f */ /* 0x000fe20003800000 */
[----:B--2---:R-:W-:Y:S01]  /*0d30*/  IMAD.MOV.U32 R4, RZ, RZ, 0x1 ;  /* 0x00000001ff047424 */ /* 0x004fe200078e00ff */
[----:B------:R-:W-:Y:S01]  /*0d40*/  UMOV UR4, 0x40 ;  /* 0x0000004000047882 */ /* 0x000fe20000000000 */
[----:B------:R-:W-:Y:S01]  /*0d50*/  UVIRTCOUNT.DEALLOC.SMPOOL 0x80 ;  /* 0x000000800000784c */ /* 0x000fe20000000000 */
[----:B------:R-:W-:-:S09]  /*0d60*/  ULEA UR4, UR6, UR4, 0x18 ;  /* 0x0000000406047291 */ /* 0x000fd2000f8ec0ff */
[----:B------:R1:W-:Y:S03]  /*0d70*/  @P0 STS.U8 [UR4], R4 ;  /* 0x00000004ff000988 */ /* 0x0003e60008000004 */
.L_x_5:
[----:B-----5:R3:W-:Y:S01]  /*0d80*/  STS.U16 [R34+UR7+0x10400], R71 ;  /* 0x0104004722007988 */ /* 0x0207e20008000407 */
[----:B------:R-:W-:Y:S01]  /*0d90*/  LOP3.LUT R35, R34, 0x40, RZ, 0x3c, !PT ;  /* 0x0000004022237812 */ /* 0x000fe200078e3cff */
[----:B------:R-:W-:Y:S02]  /*0da0*/  IMAD.SHL.U32 R148, R45, 0x100, RZ ;  /* 0x000001002d947824 */ /* 0x000fe400078e00ff */
[----:B------:R-:W-:Y:S01]  /*0db0*/  STS.U16 [R34+UR7+0x10000], R47 ;  /* 0x0100002f22007988 */ /* 0x000fe20008000407 */
[----:B------:R-:W-:Y:S02]  /*0dc0*/  IMAD.SHL.U32 R150, R43, 0x100, RZ ;  /* 0x000001002b967824 */ /* 0x000fe400078e00ff */
[----:B------:R-:W-:Y:S01]  /*0dd0*/  IMAD.SHL.U32 R152, R41, 0x100, RZ ;  /* 0x0000010029987824 */ /* 0x000fe200078e00ff */
[----:B------:R-:W-:Y:S01]  /*0de0*/  STS.U16 [R34+UR7+0x14000], R69 ;  /* 0x0140004522007988 */ /* 0x000fe20008000407 */
[----:B------:R-:W-:Y:S01]  /*0df0*/  IMAD.SHL.U32 R154, R39, 0x100, RZ ;  /* 0x00000100279a7824 */ /* 0x000fe200078e00ff */
[----:B---3--:R-:W3:Y:S01]  /*0e00*/  LDC.64 R70, c[0x0][0x388] ;  /* 0x0000e200ff467b82 */ /* 0x008ee20000000a00 */
[----:B------:R-:W-:Y:S01]  /*0e10*/  IMAD.SHL.U32 R156, R37, 0x100, RZ ;  /* 0x00000100259c7824 */ /* 0x000fe200078e00ff */
[----:B------:R-:W-:Y:S01]  /*0e20*/  STS.U16 [R34+UR7+0x14400], R73 ;  /* 0x0144004922007988 */ /* 0x000fe20008000407 */
[----:B------:R-:W-:-:S02]  /*0e30*/  IMAD.SHL.U32 R158, R49, 0x100, RZ ;  /* 0x00000100319e7824 */ /* 0x000fc400078e00ff */
[----:B------:R-:W-:Y:S01]  /*0e40*/  IMAD.SHL.U32 R160, R51, 0x100, RZ ;  /* 0x0000010033a07824 */ /* 0x000fe200078e00ff */
[----:B------:R-:W-:Y:S01]  /*0e50*/  STS.U16 [R34+UR7+0x10800], R75 ;  /* 0x0108004b22007988 */ /* 0x000fe20008000407 */
[----:B------:R-:W-:Y:S02]  /*0e60*/  IMAD.SHL.U32 R162, R53, 0x100, RZ ;  /* 0x0000010035a27824 */ /* 0x000fe400078e00ff */
[----:B------:R-:W-:Y:S01]  /*0e70*/  IMAD.SHL.U32 R164, R55, 0x100, RZ ;  /* 0x0000010037a47824 */ /* 0x000fe200078e00ff */
[----:B------:R-:W-:Y:S01]  /*0e80*/  STS.U16 [R34+UR7+0x14800], R77 ;  /* 0x0148004d22007988 */ /* 0x000fe20008000407 */
[----:B------:R-:W-:Y:S02]  /*0e90*/  IMAD.SHL.U32 R166, R57, 0x100, RZ ;  /* 0x0000010039a67824 */ /* 0x000fe400078e00ff */
        /* <DEDUP_REMOVED lines=8> */
[----:B---3--:R-:W-:-:S03]  /*0f20*/  LEA R36, P6, R37, R70, 0x9 ;  /* 0x0000004625247211 */ /* 0x008fc600078c48ff */
[----:B------:R-:W-:Y:S01]  /*0f30*/  STS.U16 [R34+UR7+0x15000], R85 ;  /* 0x0150005522007988 */ /* 0x000fe20008000407 */
[----:B------:R-:W-:Y:S02]  /*0f40*/  LEA R32, P5, R49, R70, 0x9 ;  /* 0x0000004631207211 */ /* 0x000fe400078a48ff */
[-C--:B------:R-:W-:Y:S01]  /*0f50*/  LEA.HI.X R37, R156, R71.reuse, RZ, 0x1, P6 ;  /* 0x000000479c257211 */ /* 0x080fe200030f0cff */
[----:B------:R-:W-:Y:S04]  /*0f60*/  STS.U16 [R34+UR7+0x11400], R17 ;  /* 0x0114001122007988 */ /* 0x000fe80008000407 */
        /* <DEDUP_REMOVED lines=15> */
[----:B------:R3:W-:Y:S04]  /*1060*/  STS.U16 [R34+UR7+0x13400], R33 ;  /* 0x0134002122007988 */ /* 0x0007e80008000407 */
[----:B------:R-:W-:Y:S04]  /*1070*/  STS.U16 [R34+UR7+0x17400], R109 ;  /* 0x0174006d22007988 */ /* 0x000fe80008000407 */
[----:B------:R-:W-:Y:S01]  /*1080*/  STS.U16 [R34+UR7+0x13800], R111 ;  /* 0x0138006f22007988 */ /* 0x000fe20008000407 */
[----:B---3--:R-:W-:-:S03]  /*1090*/  LEA.HI.X R33, R158, R71, RZ, 0x1, P5 ;  /* 0x000000479e217211 */ /* 0x008fc600028f0cff */
[----:B------:R-:W-:Y:S04]  /*10a0*/  STS.U16 [R34+UR7+0x17800], R113 ;  /* 0x0178007122007988 */ /* 0x000fe80008000407 */
[----:B------:R-:W-:Y:S04]  /*10b0*/  STS.U16 [R34+UR7+0x13c00], R5 ;  /* 0x013c000522007988 */ /* 0x000fe80008000407 */
[----:B------:R-:W-:Y:S04]  /*10c0*/  STS.U16 [R34+UR7+0x17c00], R115 ;  /* 0x017c007322007988 */ /* 0x000fe80008000407 */
[----:B------:R3:W-:Y:S04]  /*10d0*/  STS.U16 [R35+UR7+0x10000], R2 ;  /* 0x0100000223007988 */ /* 0x0007e80008000407 */
[----:B------:R4:W-:Y:S04]  /*10e0*/  STS.U16 [R35+UR7+0x10400], R40 ;  /* 0x0104002823007988 */ /* 0x0009e80008000407 */
[----:B------:R1:W-:Y:S01]  /*10f0*/  STS.U16 [R35+UR7+0x14400], R42 ;  /* 0x0144002a23007988 */ /* 0x0003e20008000407 */
[----:B---3--:R-:W-:-:S03]  /*1100*/  IMAD.SHL.U32 R2, R133, 0x8, RZ ;  /* 0x0000000885027824 */ /* 0x008fc600078e00ff */
[----:B------:R3:W-:Y:S01]  /*1110*/  STS.U16 [R35+UR7+0x10800], R44 ;  /* 0x0108002c23007988 */ /* 0x0007e20008000407 */
[----:B----4-:R-:W-:-:S03]  /*1120*/  LEA R40, P2, R41, R70, 0x9 ;  /* 0x0000004629287211 */ /* 0x010fc600078448ff */
[----:B------:R4:W-:Y:S01]  /*1130*/  STS.U16 [R35+UR7+0x14800], R46 ;  /* 0x0148002e23007988 */ /* 0x0009e20008000407 */
[----:B-1----:R-:W-:-:S03]  /*1140*/  LEA R42, P3, R43, R70, 0x9 ;  /* 0x000000462b2a7211 */ /* 0x002fc600078648ff */
[----:B------:R1:W-:Y:S01]  /*1150*/  STS.U16 [R35+UR7+0x14000], R38 ;  /* 0x0140002623007988 */ /* 0x0003e20008000407 */
[-C--:B------:R-:W-:Y:S02]  /*1160*/  LEA.HI.X R41, R152, R71.reuse, RZ, 0x1, P2 ;  /* 0x0000004798297211 */ /* 0x080fe400010f0cff */
[-C--:B---3--:R-:W-:Y:S01]  /*1170*/  LEA R44, P4, R45, R70.reuse, 0x9 ;  /* 0x000000462d2c7211 */ /* 0x088fe200078848ff */
[----:B------:R3:W-:Y:S01]  /*1180*/  STS.U16 [R35+UR7+0x12800], R26 ;  /* 0x0128001a23007988 */ /* 0x0007e20008000407 */
[-C--:B------:R-:W-:Y:S02]  /*1190*/  LEA.HI.X R43, R150, R71.reuse, RZ, 0x1, P3 ;  /* 0x00000047962b7211 */ /* 0x080fe400018f0cff */
[-C--:B----4-:R-:W-:Y:S01]  /*11a0*/  LEA R46, P0, R133, R70.reuse, 0x4 ;  /* 0x00000046852e7211 */ /* 0x090fe200078020ff */
[----:B------:R4:W-:Y:S01]  /*11b0*/  STS.U16 [R35+UR7+0x11400], R16 ;  /* 0x0114001023007988 */ /* 0x0009e20008000407 */
[-C--:B------:R-:W-:Y:S02]  /*11c0*/  LEA.HI.X R45, R148, R71.reuse, RZ, 0x1, P4 ;  /* 0x00000047942d7211 */ /* 0x080fe400020f0cff */
[----:B------:R-:W-:Y:S01]  /*11d0*/  LEA.HI.X R47, R2, R71, RZ, 0x1, P0 ;  /* 0x00000047022f7211 */ /* 0x000fe200000f0cff */
[----:B------:R2:W-:Y:S01]  /*11e0*/  STS.U16 [R35+UR7+0x11800], R18 ;  /* 0x0118001223007988 */ /* 0x0005e20008000407 */
[----:B-1----:R-:W-:-:S02]  /*11f0*/  LEA R38, P0, R39, R70, 0x9 ;  /* 0x0000004627267211 */ /* 0x002fc400078048ff */
[-C--:B---3--:R-:W-:Y:S01]  /*1200*/  LEA R26, P4, R51, R70.reuse, 0x9 ;  /* 0x00000046331a7211 */ /* 0x088fe200078848ff */
[----:B------:R1:W-:Y:S01]  /*1210*/  STS.U16 [R35+UR7+0x11c00], R20 ;  /* 0x011c001423007988 */ /* 0x0003e20008000407 */
[-C--:B--2---:R-:W-:Y:S01]  /*1220*/  LEA R10, P3, R53, R70.reuse, 0x9 ;  /* 0x00000046350a7211 */ /* 0x084fe200078648ff */
[----:B------:R-:W-:Y:S01]  /*1230*/  IMAD.WIDE.U32 R46, R0, 0x2, R46 ;  /* 0x00000002002e7825 */ /* 0x000fe200078e002e */
[----:B------:R-:W-:Y:S01]  /*1240*/  LEA R8, P2, R55, R70, 0x9 ;  /* 0x0000004637087211 */ /* 0x000fe200078448ff */
[----:B------:R2:W-:Y:S01]  /*1250*/  STS.U16 [R35+UR7+0x12000], R22 ;  /* 0x0120001623007988 */ /* 0x0005e20008000407 */
[-C--:B------:R-:W-:Y:S02]  /*1260*/  LEA.HI.X R39, R154, R71.reuse, RZ, 0x1, P0 ;  /* 0x000000479a277211 */ /* 0x080fe400000f0cff */
[-C--:B------:R-:W-:Y:S01]  /*1270*/  LEA.HI.X R27, R160, R71.reuse, RZ, 0x1, P4 ;  /* 0x00000047a01b7211 */ /* 0x080fe200020f0cff */
[----:B------:R-:W-:Y:S01]  /*1280*/  IMAD.WIDE.U32 R36, R0, 0x2, R36 ;  /* 0x0000000200247825 */ /* 0x000fe200078e0024 */
[-C--:B------:R-:W-:Y:S01]  /*1290*/  LEA.HI.X R11, R162, R71.reuse, RZ, 0x1, P3 ;  /* 0x00000047a20b7211 */ /* 0x080fe200018f0cff */
[----:B------:R3:W-:Y:S01]  /*12a0*/  STS.U16 [R35+UR7+0x10c00], R48 ;  /* 0x010c003023007988 */ /* 0x0007e20008000407 */
[----:B------:R-:W-:-:S02]  /*12b0*/  LEA.HI.X R9, R164, R71, RZ, 0x1, P2 ;  /* 0x00000047a4097211 */ /* 0x000fc400010f0cff */
[-C--:B------:R-:W-:Y:S01]  /*12c0*/  LEA R12, P0, R57, R70.reuse, 0x9 ;  /* 0x00000046390c7211 */ /* 0x080fe200078048ff */
[C---:B------:R-:W-:Y:S01]  /*12d0*/  IMAD.WIDE.U32 R32, R0.reuse, 0x2, R32 ;  /* 0x0000000200207825 */ /* 0x040fe200078e0020 */
[-C--:B----4-:R-:W-:Y:S01]  /*12e0*/  LEA R16, P6, R59, R70.reuse, 0x9 ;  /* 0x000000463b107211 */ /* 0x090fe200078c48ff */
[----:B------:R4:W-:Y:S01]  /*12f0*/  STS.U16 [R35+UR7+0x14c00], R50 ;  /* 0x014c003223007988 */ /* 0x0009e20008000407 */
[-C--:B------:R-:W-:Y:S02]  /*1300*/  LEA R18, P5, R61, R70.reuse, 0x9 ;  /* 0x000000463d127211 */ /* 0x080fe400078a48ff */
[-C--:B-1----:R-:W-:Y:S01]  /*1310*/  LEA R20, P4, R63, R70.reuse, 0x9 ;  /* 0x000000463f147211 */ /* 0x082fe200078848ff */
[----:B------:R-:W-:Y:S01]  /*1320*/  IMAD.WIDE.U32 R44, R0, 0x2, R44 ;  /* 0x00000002002c7825 */ /* 0x000fe200078e002c */
[-C--:B--2---:R-:W-:Y:S01]  /*1330*/  LEA R22, P3, R65, R70.reuse, 0x9 ;  /* 0x0000004641167211 */ /* 0x084fe200078648ff */
[----:B------:R1:W-:Y:S01]  /*1340*/  STS.U16 [R35+UR7+0x11000], R52 ;  /* 0x0110003423007988 */ /* 0x0003e20008000407 */
[----:B------:R-:W-:-:S02]  /*1350*/  LEA R4, P2, R67, R70, 0x9 ;  /* 0x0000004643047211 */ /* 0x000fc400078448ff */
[-C--:B------:R-:W-:Y:S01]  /*1360*/  LEA.HI.X R13, R166, R71.reuse, RZ, 0x1, P0 ;  /* 0x00000047a60d7211 */ /* 0x080fe200000f0cff */
[----:B------:R-:W-:Y:S01]  /*1370*/  IMAD.WIDE.U32 R42, R0, 0x2, R42 ;  /* 0x00000002002a7825 */ /* 0x000fe200078e002a */
[-C--:B------:R-:W-:Y:S01]  /*1380*/  LEA.HI.X R17, R168, R71.reuse, RZ, 0x1, P6 ;  /* 0x00000047a8117211 */ /* 0x080fe200030f0cff */
[----:B------:R2:W-:Y:S01]  /*1390*/  STS.U16 [R35+UR7+0x15000], R54 ;  /* 0x0150003623007988 */ /* 0x0005e20008000407 */
[-C--:B------:R-:W-:Y:S02]  /*13a0*/  LEA.HI.X R19, R170, R71.reuse, RZ, 0x1, P5 ;  /* 0x00000047aa137211 */ /* 0x080fe400028f0cff */
[-C--:B------:R-:W-:Y:S01]  /*13b0*/  LEA.HI.X R21, R172, R71.reuse, RZ, 0x1, P4 ;  /* 0x00000047ac157211 */ /* 0x080fe200020f0cff */
[----:B------:R-:W-:Y:S01]  /*13c0*/  IMAD.WIDE.U32 R40, R0, 0x2, R40 ;  /* 0x0000000200287825 */ /* 0x000fe200078e0028 */
[-C--:B------:R-:W-:Y:S01]  /*13d0*/  LEA.HI.X R23, R174, R71.reuse, RZ, 0x1, P3 ;  /* 0x00000047ae177211 */ /* 0x080fe200018f0cff */
[----:B------:R0:W-:Y:S01]  /*13e0*/  STS.U16 [R35+UR7+0x15400], R56 ;  /* 0x0154003823007988 */ /* 0x0001e20008000407 */
[----:B------:R-:W-:Y:S01]  /*13f0*/  LEA.HI.X R5, R176, R71, RZ, 0x1, P2 ;  /* 0x00000047b0057211 */ /* 0x000fe200010f0cff */
[----:B------:R-:W-:-:S02]  /*1400*/  IMAD.WIDE.U32 R38, R0, 0x2, R38 ;  /* 0x0000000200267825 */ /* 0x000fc400078e0026 */
[----:B------:R0:W-:Y:S02]  /*1410*/  STS.U16 [R35+UR7+0x15800], R58 ;  /* 0x0158003a23007988 */ /* 0x0001e40008000407 */
[C---:B------:R-:W-:Y:S02]  /*1420*/  IMAD.WIDE.U32 R26, R0.reuse, 0x2, R26 ;  /* 0x00000002001a7825 */ /* 0x040fe400078e001a */
[----:B------:R0:W-:Y:S02]  /*1430*/  STS.U16 [R35+UR7+0x15c00], R60 ;  /* 0x015c003c23007988 */ /* 0x0001e40008000407 */
[C---:B------:R-:W-:Y:S02]  /*1440*/  IMAD.WIDE.U32 R10, R0.reuse, 0x2, R10 ;  /* 0x00000002000a7825 */ /* 0x040fe400078e000a */
[----:B------:R0:W-:Y:S02]  /*1450*/  STS.U16 [R35+UR7+0x16000], R62 ;  /* 0x0160003e23007988 */ /* 0x0001e40008000407 */
[----:B------:R-:W-:-:S02]  /*1460*/  IMAD.WIDE.U32 R8, R0, 0x2, R8 ;  /* 0x0000000200087825 */ /* 0x000fc400078e0008 */
[----:B------:R0:W-:Y:S02]  /*1470*/  STS.U16 [R35+UR7+0x12400], R64 ;  /* 0x0124004023007988 */ /* 0x0001e40008000407 */
[C---:B------:R-:W-:Y:S02]  /*1480*/  IMAD.WIDE.U32 R4, R0.reuse, 0x2, R4 ;  /* 0x0000000200047825 */ /* 0x040fe400078e0004 */
[----:B------:R0:W-:Y:S02]  /*1490*/  STS.U16 [R35+UR7+0x16400], R66 ;  /* 0x0164004223007988 */ /* 0x0001e40008000407 */
[C---:B------:R-:W-:Y:S02]  /*14a0*/  IMAD.WIDE.U32 R12, R0.reuse, 0x2, R12 ;  /* 0x00000002000c7825 */ /* 0x040fe400078e000c */
[----:B------:R0:W-:Y:S02]  /*14b0*/  STS.U16 [R35+UR7+0x16800], R68 ;  /* 0x0168004423007988 */ /* 0x0001e40008000407 */
[----:B------:R-:W-:-:S02]  /*14c0*/  IMAD.WIDE.U32 R16, R0, 0x2, R16 ;  /* 0x0000000200107825 */ /* 0x000fc400078e0010 */
[----:B------:R-:W2:Y:S02]  /*14d0*/  LDG.E.U16 R49, desc[UR14][R46.64] ;  /* 0x0000000e2e317981 */ /* 0x000ea4000c1e1500 */
[C---:B------:R-:W-:Y:S02]  /*14e0*/  IMAD.WIDE.U32 R18, R0.reuse, 0x2, R18 ;  /* 0x0000000200127825 */ /* 0x040fe400078e0012 */
[----:B------:R-:W2:Y:S02]  /*14f0*/  LDG.E.U16 R51, desc[UR14][R46.64+0x80] ;  /* 0x0000800e2e337981 */ /* 0x000ea4000c1e1500 */
[C---:B------:R-:W-:Y:S02]  /*1500*/  IMAD.WIDE.U32 R20, R0.reuse, 0x2, R20 ;  /* 0x0000000200147825 */ /* 0x040fe400078e0014 */
[----:B------:R-:W2:Y:S02]  /*1510*/  LDG.E.U16 R53, desc[UR14][R46.64+0x100] ;  /* 0x0001000e2e357981 */ /* 0x000ea4000c1e1500 */
[----:B------:R-:W-:-:S02]  /*1520*/  IMAD.WIDE.U32 R22, R0, 0x2, R22 ;  /* 0x0000000200167825 */ /* 0x000fc400078e0016 */
[----:B------:R-:W2:Y:S04]  /*1530*/  LDG.E.U16 R55, desc[UR14][R46.64+0x180] ;  /* 0x0001800e2e377981 */ /* 0x000ea8000c1e1500 */
[----:B---3--:R-:W3:Y:S04]  /*1540*/  LDG.E.U16 R48, desc[UR14][R46.64+0x40] ;  /* 0x0000400e2e307981 */ /* 0x008ee8000c1e1500 */
[----:B----4-:R-:W4:Y:S04]  /*1550*/  LDG.E.U16 R50, desc[UR14][R46.64+0xc0] ;  /* 0x0000c00e2e327981 */ /* 0x010f28000c1e1500 */
[----:B-1----:R-:W3:Y:S04]  /*1560*/  LDG.E.U16 R52, desc[UR14][R46.64+0x140] ;  /* 0x0001400e2e347981 */ /* 0x002ee8000c1e1500 */
[----:B--2---:R-:W2:Y:S04]  /*1570*/  LDG.E.U16 R54, desc[UR14][R46.64+0x1c0] ;  /* 0x0001c00e2e367981 */ /* 0x004ea8000c1e1500 */
[----:B------:R-:W2:Y:S04]  /*1580*/  LDG.E.U16 R57, desc[UR14][R44.64] ;  /* 0x0000000e2c397981 */ /* 0x000ea8000c1e1500 */
        /* <DEDUP_REMOVED lines=11> */
[----:B0-----:R-:W2:Y:S04]  /*1640*/  LDG.E.U16 R56, desc[UR14][R44.64+0x40] ;  /* 0x0000400e2c387981 */ /* 0x001ea8000c1e1500 */
        /* <DEDUP_REMOVED lines=53> */
[----:B------:R-:W3:Y:S04]  /*19a0*/  LDG.E.U16 R36, desc[UR14][R10.64+0x140] ;  /* 0x0001400e0a247981 */ /* 0x000ee8000c1e1500 */
        /* <DEDUP_REMOVED lines=8> */
[----:B------:R-:W4:Y:S04]  /*1a30*/  LDG.E.U16 R135, desc[UR14][R12.64+0x100] ;  /* 0x0001000e0c877981 */ /* 0x000f28000c1e1500 */
        /* <DEDUP_REMOVED lines=43> */
[----:B------:R0:W4:Y:S01]  /*1cf0*/  LDG.E.U16 R180, desc[UR14][R4.64+0x1c0] ;  /* 0x0001c00e04b47981 */ /* 0x000122000c1e1500 */
[----:B------:R-:W-:Y:S01]  /*1d00*/  LOP3.LUT P2, RZ, R3, 0xff, RZ, 0xc0, !PT ;  /* 0x000000ff03ff7812 */ /* 0x000fe2000784c0ff */
[----:B------:R-:W-:-:S12]  /*1d10*/  UMOV UR4, 0x1 ;  /* 0x0000000100047882 */ /* 0x000fd80000000000 */
[----:B------:R-:W-:-:S05]  /*1d20*/  VOTEU.ALL UP0, P2 ;  /* 0x0000000000ff7886 */ /* 0x000fca0001000000 */
[----:B------:R-:W-:-:S04]  /*1d30*/  @!UP0 UIADD3 UR4, UPT, UPT, -UR4, 0x100000, URZ ;  /* 0x0010000004048890 */ /* 0x000fc8000fffe1ff */
[----:B------:R-:W-:Y:S02]  /*1d40*/  @!UP0 USHF.L.U32 UR5, UR4, 0xb, URZ ;  /* 0x0000000b04058899 */ /* 0x000fe400080006ff */
[----:B------:R-:W-:Y:S01]  /*1d50*/  @!UP0 USHF.L.U32 UR4, UR4, 0x1, URZ ;  /* 0x0000000104048899 */ /* 0x000fe200080006ff */
[----:B0-----:R-:W-:Y:S01]  /*1d60*/  SHF.R.U32.HI R4, RZ, 0x5, R3 ;  /* 0x00000005ff047819 */ /* 0x001fe20000011603 */
[----:B------:R-:W-:Y:S01]  /*1d70*/  VOTEU.ALL UP1, P2 ;  /* 0x0000000000ff7886 */ /* 0x000fe20001020000 */
[----:B------:R0:W-:Y:S02]  /*1d80*/  STS.U16 [R35+UR7+0x12c00], R6 ;  /* 0x012c000623007988 */ /* 0x0001e40008000407 */
[----:B------:R-:W-:Y:S02]  /*1d90*/  R2UR UR12, R4 ;  /* 0x00000000040c72ca */ /* 0x000fe400000e0000 */
[----:B------:R0:W-:Y:S04]  /*1da0*/  STS.U16 [R35+UR7+0x16c00], R7 ;  /* 0x016c000723007988 */ /* 0x0001e80008000407 */
        /* <DEDUP_REMOVED lines=8> */
[----:B------:R0:W-:Y:S04]  /*1e30*/  STS.U16 [R34+UR7], R49 ;  /* 0x0000003122007988 */ /* 0x0001e80008000407 */
[----:B------:R0:W-:Y:S04]  /*1e40*/  STS.U16 [R34+UR7+0x4000], R51 ;  /* 0x0040003322007988 */ /* 0x0001e80008000407 */
[----:B------:R0:W-:Y:S04]  /*1e50*/  STS.U16 [R34+UR7+0x8000], R53 ;  /* 0x0080003522007988 */ /* 0x0001e80008000407 */
[----:B------:R0:W-:Y:S04]  /*1e60*/  STS.U16 [R34+UR7+0xc000], R55 ;  /* 0x00c0003722007988 */ /* 0x0001e80008000407 */
[----:B--2---:R0:W-:Y:S04]  /*1e70*/  STS.U16 [R34+UR7+0x400], R57 ;  /* 0x0004003922007988 */ /* 0x0041e80008000407 */
        /* <DEDUP_REMOVED lines=8> */
[----:B---3--:R0:W-:Y:S04]  /*1f00*/  STS.U16 [R34+UR7+0xfc00], R177 ;  /* 0x00fc00b122007988 */ /* 0x0081e80008000407 */
        /* <DEDUP_REMOVED lines=29> */
[----:B----4-:R0:W-:Y:S04]  /*20e0*/  STS.U16 [R34+UR7+0xa800], R135 ;  /* 0x00a8008722007988 */ /* 0x0101e80008000407 */
        /* <DEDUP_REMOVED lines=83> */
[----:B------:R0:W-:Y:S01]  /*2620*/  STS.U16 [R35+UR7+0xfc00], R180 ;  /* 0x00fc00b423007988 */ /* 0x0001e20008000407 */
[----:B------:R1:W-:Y:S06]  /*2630*/  MEMBAR.ALL.CTA ;  /* 0x0000000000007992 */ /* 0x0003ec0000008000 */
[----:B-1----:R-:W-:Y:S04]  /*2640*/  FENCE.VIEW.ASYNC.S ;  /* 0x00000000000073c6 */ /* 0x002fe80000000000 */
[----:B------:R-:W1:Y:S02]  /*2650*/  FENCE.VIEW.ASYNC.S ;  /* 0x00000000000073c6 */ /* 0x000e640000000000 */
[----:B-1----:R0:W1:Y:S01]  /*2660*/  @!UP1 SYNCS.EXCH.64 URZ, [UR7+0x18000], UR4 ;  /* 0x0180000407ff95b2 */ /* 0x0020620008000100 */
[----:B------:R-:W-:Y:S01]  /*2670*/  UISETP.NE.U32.AND UP0, UPT, UR12, URZ, UPT ;  /* 0x000000ff0c00728c */ /* 0x000fe2000bf05070 */
[----:B------:R-:W-:Y:S01]  /*2680*/  LOP3.LUT R4, R3, 0xff, RZ, 0xc0, !PT ;  /* 0x000000ff03047812 */ /* 0x000fe200078ec0ff */
[----:B-1----:R-:W-:Y:S07]  /*2690*/  BAR.SYNC.DEFER_BLOCKING 0x0 ;  /* 0x0000000000007b1d */ /* 0x002fee0000010000 */
[----:B0-----:R-:W-:Y:S05]  /*26a0*/  BRA.U UP0, `(.L_x_6) ;  /* 0x0000000100cc7547 */ /* 0x001fea000b800000 */
[----:B------:R-:W-:Y:S02]  /*26b0*/  USHF.R.U32.HI UR10, URZ, 0x4, UR7 ;  /* 0x00000004ff0a7899 */ /* 0x000fe40008011607 */
[----:B------:R-:W-:Y:S02]  /*26c0*/  UIADD3 UR8, UPT, UPT, UR7, 0x10000, URZ ;  /* 0x0001000007087890 */ /* 0x000fe4000fffe0ff */
[----:B------:R-:W-:Y:S02]  /*26d0*/  USGXT.U32 UR10, UR10, 0xe ;  /* 0x0000000e0a0a789a */ /* 0x000fe40008000000 */
[----:B------:R-:W-:Y:S02]  /*26e0*/  USHF.R.U32.HI UR8, URZ, 0x4, UR8 ;  /* 0x00000004ff087899 */ /* 0x000fe40008011608 */
[----:B------:R-:W-:Y:S02]  /*26f0*/  UIADD3 UR38, UP0, UPT, UR10, 0x4000080, URZ ;  /* 0x040000800a267890 */ /* 0x000fe4000ff1e0ff */
[----:B------:R-:W-:Y:S01]  /*2700*/  USGXT.U32 UR8, UR8, 0xe ;  /* 0x0000000e0808789a */ /* 0x000fe20008000000 */
[----:B------:R-:W-:Y:S01]  /*2710*/  UMOV UR5, URZ ;  /* 0x000000ff00057c82 */ /* 0x000fe20008000000 */
[----:B------:R-:W-:Y:S01]  /*2720*/  UMOV UR4, URZ ;  /* 0x000000ff00047c82 */ /* 0x000fe20008000000 */
[----:B------:R-:W-:-:S02]  /*2730*/  UIADD3.X UR39, UPT, UPT, UR5, 0x40004040, URZ, UP0, !UPT ;  /* 0x4000404005277890 */ /* 0x000fc400087fe4ff */
[----:B------:R-:W-:Y:S02]  /*2740*/  UIADD3 UR40, UP0, UPT, UR8, 0x2, URZ ;  /* 0x0000000208287890 */ /* 0x000fe4000ff1e0ff */
[----:B------:R-:W-:Y:S02]  /*2750*/  ULOP3.LUT UR10, UR10, 0x4000000, URZ, 0xfc, !UPT ;  /* 0x040000000a0a7892 */ /* 0x000fe4000f8efcff */
[----:B------:R-:W-:Y:S02]  /*2760*/  UIADD3.X UR41, UPT, UPT, UR4, 0x40004040, URZ, UP0, !UPT ;  /* 0x4000404004297890 */ /* 0x000fe400087fe4ff */
[----:B------:R-:W-:Y:S02]  /*2770*/  UIADD3.64 UR16, UPT, UPT, UR38, 0x80, URZ ;  /* 0x0000008026107897 */ /* 0x000fe4000fffe0ff */
[----:B------:R-:W-:Y:S02]  /*2780*/  UIADD3.64 UR4, UPT, UPT, UR40, 0x2, URZ ;  /* 0x0000000228047897 */ /* 0x000fe4000fffe0ff */
[----:B------:R-:W-:-:S02]  /*2790*/  UIADD3.64 UR20, UPT, UPT, UR38, 0x100, URZ ;  /* 0x0000010026147897 */ /* 0x000fc4000fffe0ff */
[----:B------:R-:W-:Y:S02]  /*27a0*/  UIADD3.64 UR18, UPT, UPT, UR40, 0x4, URZ ;  /* 0x0000000428127897 */ /* 0x000fe4000fffe0ff */
[----:B------:R-:W-:Y:S02]  /*27b0*/  UIADD3.64 UR24, UPT, UPT, UR38, 0x180, URZ ;  /* 0x0000018026187897 */ /* 0x000fe4000fffe0ff */
[----:B------:R-:W-:Y:S02]  /*27c0*/  UIADD3.64 UR22, UPT, UPT, UR40, 0x3fe, URZ ;  /* 0x000003fe28167897 */ /* 0x000fe4000fffe0ff */
[----:B------:R-:W-:Y:S02]  /*27d0*/  UIADD3.64 UR28, UPT, UPT, UR38, 0x200, URZ ;  /* 0x00000200261c7897 */ /* 0x000fe4000fffe0ff */
[----:B------:R-:W-:Y:S02]  /*27e0*/  UIADD3.64 UR26, UPT, UPT, UR40, 0x400, URZ ;  /* 0x00000400281a7897 */ /* 0x000fe4000fffe0ff */
[----:B------:R-:W-:-:S02]  /*27f0*/  UIADD3.64 UR32, UPT, UPT, UR38, 0x280, URZ ;  /* 0x0000028026207897 */ /* 0x000fc4000fffe0ff */
[----:B------:R-:W-:Y:S01]  /*2800*/  UIADD3.64 UR30, UPT, UPT, UR40, 0x402, URZ ;  /* 0x00000402281e7897 */ /* 0x000fe2000fffe0ff */
[----:B------:R-:W-:Y:S01]  /*2810*/  UMOV UR42, 0x0 ;  /* 0x00000000002a7882 */ /* 0x000fe20000000000 */
[----:B------:R-:W-:Y:S01]  /*2820*/  UMOV UR43, 0x8410490 ;  /* 0x08410490002b7882 */ /* 0x000fe20000000000 */
[----:B------:R-:W-:Y:S01]  /*2830*/  UIADD3.64 UR36, UPT, UPT, UR38, 0x300, URZ ;  /* 0x0000030026247897 */ /* 0x000fe2000fffe0ff */
[----:B------:R-:W-:Y:S01]  /*2840*/  UMOV UR9, 0x40004040 ;  /* 0x4000404000097882 */ /* 0x000fe20000000000 */
[----:B------:R-:W-:Y:S01]  /*2850*/  UIADD3.64 UR34, UPT, UPT, UR40, 0x404, URZ ;  /* 0x0000040428227897 */ /* 0x000fe2000fffe0ff */
[----:B------:R-:W-:Y:S01]  /*2860*/  UMOV UR11, 0x40004040 ;  /* 0x40004040000b7882 */ /* 0x000fe20000000000 */
[----:B------:R-:W-:Y:S01]  /*2870*/  UMOV UR44, 0x0 ;  /* 0x00000000002c7882 */ /* 0x000fe20000000000 */
[----:B------:R-:W-:Y:S01]  /*2880*/  UMOV UR45, 0x8410490 ;  /* 0x08410490002d7882 */ /* 0x000fe20000000000 */
[----:B------:R-:W-:Y:S01]  /*2890*/  UMOV UR46, 0x0 ;  /* 0x00000000002e7882 */ /* 0x000fe20000000000 */
[----:B------:R-:W-:Y:S01]  /*28a0*/  UMOV UR47, 0x8410490 ;  /* 0x08410490002f7882 */ /* 0x000fe20000000000 */
[----:B------:R0:W-:Y:S01]  /*28b0*/  UTCHMMA gdesc[UR8], gdesc[UR10], tmem[UR13], tmem[UR42], idesc[UR43], !UPT ;  /* 0x00ff2a0a080075ea */ /* 0x0001e2000f80000d */
[----:B------:R-:W-:Y:S01]  /*28c0*/  UMOV UR48, 0x0 ;  /* 0x0000000000307882 */ /* 0x000fe20000000000 */
[----:B------:R-:W-:Y:S01]  /*28d0*/  UMOV UR49, 0x8410490 ;  /* 0x0841049000317882 */ /* 0x000fe20000000000 */
[----:B------:R0:W-:Y:S01]  /*28e0*/  UTCHMMA gdesc[UR40], gdesc[UR38], tmem[UR13], tmem[UR44], idesc[UR45], UPT ;  /* 0x00ff2c26280075ea */ /* 0x0001e2000b80000d */
        /* <DEDUP_REMOVED lines=12> */
[----:B------:R0:W-:Y:S01]  /*29b0*/  UTCHMMA gdesc[UR30], gdesc[UR32], tmem[UR13], tmem[UR54], idesc[UR55], UPT ;  /* 0x00ff36201e0075ea */ /* 0x0001e2000b80000d */
[----:B------:R0:W-:Y:S01]  /*29c0*/  UTCHMMA gdesc[UR34], gdesc[UR36], tmem[UR13], tmem[UR56], idesc[UR57], UPT ;  /* 0x00ff3824220075ea */ /* 0x0001e2000b80000d */
[----:B------:R-:W-:Y:S01]  /*29d0*/  NOP ;  /* 0x0000000000007918 */ /* 0x000fe20000000000 */
.L_x_6:
[----:B------:R-:W-:Y:S01]  /*29e0*/  ELECT P0, URZ, PT ;  /* 0x0000000000ff782f */ /* 0x000fe20003800000 */
[C---:B------:R-:W-:Y:S01]  /*29f0*/  IMAD.SHL.U32 R135, R3.reuse, 0x10, RZ ;  /* 0x0000001003877824 */ /* 0x040fe200078e00ff */
[----:B0-----:R-:W-:Y:S01]  /*2a00*/  UIADD3 UR4, UPT, UPT, UR7, 0x18000, URZ ;  /* 0x0001800007047890 */ /* 0x001fe2000fffe0ff */
[----:B------:R-:W-:Y:S01]  /*2a10*/  LOP3.LUT R134, R3, 0x7, RZ, 0xc0, !PT ;  /* 0x0000000703867812 */ /* 0x000fe200078ec0ff */
[----:B------:R-:W-:Y:S01]  /*2a20*/  UMOV UR5, URZ ;  /* 0x000000ff00057c82 */ /* 0x000fe20008000000 */
[----:B------:R-:W-:-:S13]  /*2a30*/  ISETP.LT.U32.AND P0, PT, R4, 0x20, P0 ;  /* 0x000000200400780c */ /* 0x000fda0000701070 */
[----:B------:R-:W-:Y:S01]  /*2a40*/  VOTEU.ANY UP0, P0 ;  /* 0x0000000000ff7886 */ /* 0x000fe20000000100 */
[----:B------:R-:W-:-:S04]  /*2a50*/  VOTEU.ANY UP1, P0 ;  /* 0x0000000000ff7886 */ /* 0x000fc80000020100 */
[----:B------:R-:W-:Y:S01]  /*2a60*/  @UP0 UMOV UR8, UR4 ;  /* 0x0000000400080c82 */ /* 0x000fe20008000000 */
[----:B------:R-:W-:Y:S01]  /*2a70*/  USHF.L.U32 UR4, UR12, 0x15, URZ ;  /* 0x000000150c047899 */ /* 0x000fe200080006ff */
[----:B------:R0:W-:Y:S01]  /*2a80*/  @UP1 UTCBAR [UR8], URZ ;  /* 0x000000ff080013e9 */ /* 0x0001e200080000ff */
[----:B------:R-:W-:Y:S01]  /*2a90*/  BAR.SYNC.DEFER_BLOCKING 0x0 ;  /* 0x0000000000007b1d */ /* 0x000fe20000010000 */
[----:B------:R-:W-:Y:S02]  /*2aa0*/  USHF.L.U32 UR5, UR12, 0x5, URZ ;  /* 0x000000050c057899 */ /* 0x000fe400080006ff */
[----:B------:R-:W-:Y:S02]  /*2ab0*/  ULOP3.LUT UR4, UR4, 0x600000, URZ, 0xc0, !UPT ;  /* 0x0060000004047892 */ /* 0x000fe4000f8ec0ff */
[----:B------:R-:W-:-:S04]  /*2ac0*/  ULOP3.LUT UR5, UR5, 0x80, URZ, 0xc0, !UPT ;  /* 0x0000008005057892 */ /* 0x000fc8000f8ec0ff */
[----:B------:R-:W-:Y:S01]  /*2ad0*/  UIADD3 UR4, UPT, UPT, UR5, UR4, UR13 ;  /* 0x0000000405047290 */ /* 0x000fe2000fffe00d */
[----:B------:R-:W1:Y:S02]  /*2ae0*/  SYNCS.PHASECHK.TRANS64.TRYWAIT P0, [UR7+0x18000], RZ ;  /* 0x018000ffff0075a7 */ /* 0x000e640008001107 */
[----:B01----:R-:W-:Y:S09]  /*2af0*/  @!P0 BRA `(.L_x_7) ;  /* 0x0000001400608947 */ /* 0x003ff20003800000 */
.L_x_11:
[----:B------:R-:W-:Y:S01]  /*2b00*/  BAR.SYNC.DEFER_BLOCKING 0x0 ;  /* 0x0000000000007b1d */ /* 0x000fe20000010000 */
[----:B------:R-:W-:Y:S01]  /*2b10*/  LOP3.LUT R135, R135, 0xff0, RZ, 0xc0, !PT ;  /* 0x00000ff087877812 */ /* 0x000fe200078ec0ff */
[----:B------:R-:W-:Y:S02]  /*2b20*/  IMAD R136, R133, 0x8, R134 ;  /* 0x0000000885887824 */ /* 0x000fe400078e0286 */
[C---:B------:R-:W-:Y:S02]  /*2b30*/  IMAD.SHL.U32 R133, R3.reuse, 0x100, RZ ;  /* 0x0000010003857824 */ /* 0x040fe400078e00ff */
[----:B------:R-:W-:Y:S01]  /*2b40*/  IMAD R149, R134, 0x1000, R135 ;  /* 0x0000100086957824 */ /* 0x000fe200078e0287 */
[----:B------:R-:W0:Y:S01]  /*2b50*/  LDCU.64 UR32, c[0x0][0x390] ;  /* 0x00007200ff2077ac */ /* 0x000e220008000a00 */
[----:B------:R-:W1:Y:S01]  /*2b60*/  LDTM.x128 R4, tmem[UR4] ;  /* 0x00000004000479ee */ /* 0x000e6200083c0000 */
[----:B------:R-:W-:Y:S01]  /*2b70*/  IMAD.SHL.U32 R3, R3, 0x8, RZ ;  /* 0x0000000803037824 */ /* 0x000fe200078e00ff */
[----:B------:R-:W-:Y:S01]  /*2b80*/  LOP3.LUT R133, R133, 0x800, RZ, 0xc0, !PT ;  /* 0x0000080085857812 */ /* 0x000fe200078ec0ff */
[----:B------:R-:W2:Y:S01]  /*2b90*/  LDCU.64 UR16, c[0x0][0x390] ;  /* 0x00007200ff1077ac */ /* 0x000ea20008000a00 */
[C---:B------:R-:W-:Y:S01]  /*2ba0*/  LOP3.LUT R151, R149.reuse, 0x10, RZ, 0x3c, !PT ;  /* 0x0000001095977812 */ /* 0x040fe200078e3cff */
[----:B------:R-:W-:Y:S01]  /*2bb0*/  IMAD.SHL.U32 R2, R2, 0x4, RZ ;  /* 0x0000000402027824 */ /* 0x000fe200078e00ff */
[C---:B------:R-:W-:Y:S01]  /*2bc0*/  LOP3.LUT R153, R149.reuse, 0x20, RZ, 0x3c, !PT ;  /* 0x0000002095997812 */ /* 0x040fe200078e3cff */
[----:B------:R-:W3:Y:S01]  /*2bd0*/  LDCU.64 UR22, c[0x0][0x390] ;  /* 0x00007200ff1677ac */ /* 0x000ee20008000a00 */
[----:B------:R-:W-:-:S02]  /*2be0*/  LOP3.LUT R155, R149, 0x30, RZ, 0x3c, !PT ;  /* 0x00000030959b7812 */ /* 0x000fc400078e3cff */
[C---:B------:R-:W-:Y:S01]  /*2bf0*/  LOP3.LUT R157, R149.reuse, 0x40, RZ, 0x3c, !PT ;  /* 0x00000040959d7812 */ /* 0x040fe200078e3cff */
[----:B------:R-:W4:Y:S01]  /*2c00*/  LDCU.64 UR30, c[0x0][0x390] ;  /* 0x00007200ff1e77ac */ /* 0x000f220008000a00 */
[C---:B------:R-:W-:Y:S02]  /*2c10*/  LOP3.LUT R159, R149.reuse, 0x50, RZ, 0x3c, !PT ;  /* 0x00000050959f7812 */ /* 0x040fe400078e3cff */
[C---:B------:R-:W-:Y:S01]  /*2c20*/  LOP3.LUT R161, R149.reuse, 0x60, RZ, 0x3c, !PT ;  /* 0x0000006095a17812 */ /* 0x040fe200078e3cff */
[----:B------:R-:W5:Y:S01]  /*2c30*/  LDCU.64 UR4, c[0x0][0x390] ;  /* 0x00007200ff0477ac */ /* 0x000f620008000a00 */
[----:B------:R-:W1:Y:S01]  /*2c40*/  @!P2 SYNCS.CCTL.IV [UR7+0x18000] ;  /* 0x01800000ff00a9b1 */ /* 0x000e620008000007 */
[----:B------:R-:W-:Y:S01]  /*2c50*/  NOP ;  /* 0x0000000000007918 */ /* 0x000fe20000000000 */
[----:B------:R-:W-:Y:S01]  /*2c60*/  LOP3.LUT R163, R149, 0x70, RZ, 0x3c, !PT ;  /* 0x0000007095a37812 */ /* 0x000fe200078e3cff */
[----:B------:R-:W0:Y:S01]  /*2c70*/  LDCU.64 UR24, c[0x0][0x390] ;  /* 0x00007200ff1877ac */ /* 0x000e220008000a00 */
[----:B------:R-:W-:Y:S01]  /*2c80*/  LOP3.LUT R134, R3, 0x80, RZ, 0xc0, !PT ;  /* 0x0000008003867812 */ /* 0x000fe200078ec0ff */
[----:B------:R-:W-:Y:S01]  /*2c90*/  IMAD.SHL.U32 R3, R136, 0x10, RZ ;  /* 0x0000001088037824 */ /* 0x000fe200078e00ff */
[----:B------:R-:W0:Y:S01]  /*2ca0*/  LDCU.64 UR8, c[0x0][0x390] ;  /* 0x00007200ff0877ac */ /* 0x000e220008000a00 */
[----:B-1----:R-:W-:Y:S01]  /*2cb0*/  STS.128 [R149+UR7], R4 ;  /* 0x0000000495007988 */ /* 0x002fe20008000c07 */
[----:B------:R-:W-:-:S02]  /*2cc0*/  IADD3 R134, PT, PT, R134, UR7, R133 ;  /* 0x0000000786867c10 */ /* 0x000fc4000fffe085 */
[----:B------:R-:W-:Y:S01]  /*2cd0*/  LOP3.LUT R3, R3, R132, RZ, 0x3c, !PT ;  /* 0x0000008403037212 */ /* 0x000fe200078e3cff */
[----:B------:R-:W-:Y:S01]  /*2ce0*/  STS.128 [R151+UR7], R8 ;  /* 0x0000000897007988 */ /* 0x000fe20008000c07 */
[----:B------:R-:W1:Y:S03]  /*2cf0*/  LDCU.64 UR10, c[0x0][0x390] ;  /* 0x00007200ff0a77ac */ /* 0x000e660008000a00 */
[----:B------:R-:W-:Y:S01]  /*2d00*/  STS.128 [R153+UR7], R12 ;  /* 0x0000000c99007988 */ /* 0x000fe20008000c07 */
[----:B------:R-:W-:Y:S01]  /*2d10*/  IMAD.IADD R3, R3, 0x1, R134 ;  /* 0x0000000103037824 */ /* 0x000fe200078e0286 */
[----:B------:R-:W0:Y:S02]  /*2d20*/  LDCU.64 UR18, c[0x0][0x390] ;  /* 0x00007200ff1277ac */ /* 0x000e240008000a00 */
[----:B------:R-:W-:Y:S01]  /*2d30*/  STS.128 [R155+UR7], R16 ;  /* 0x000000109b007988 */ /* 0x000fe20008000c07 */
[----:B------:R-:W0:Y:S03]  /*2d40*/  LDCU.64 UR20, c[0x0][0x390] ;  /* 0x00007200ff1477ac */ /* 0x000e260008000a00 */
[----:B------:R-:W-:Y:S01]  /*2d50*/  STS.128 [R157+UR7], R20 ;  /* 0x000000149d007988 */ /* 0x000fe20008000c07 */
[----:B------:R-:W0:Y:S03]  /*2d60*/  LDCU.64 UR26, c[0x0][0x390] ;  /* 0x00007200ff1a77ac */ /* 0x000e260008000a00 */
[----:B------:R-:W-:Y:S01]  /*2d70*/  STS.128 [R159+UR7], R24 ;  /* 0x000000189f007988 */ /* 0x000fe20008000c07 */
[----:B------:R-:W0:Y:S03]  /*2d80*/  LDCU.64 UR28, c[0x0][0x390] ;  /* 0x00007200ff1c77ac */ /* 0x000e260008000a00 */
[----:B------:R-:W-:Y:S04]  /*2d90*/  STS.128 [R161+UR7], R28 ;  /* 0x0000001ca1007988 */ /* 0x000fe80008000c07 */
[----:B------:R-:W-:Y:S01]  /*2da0*/  STS.128 [R163+UR7], R32 ;  /* 0x00000020a3007988 */ /* 0x000fe20008000c07 */
[----:B------:R-:W-:Y:S06]  /*2db0*/  BAR.SYNC.DEFER_BLOCKING 0x0 ;  /* 0x0000000000007b1d */ /* 0x000fec0000010000 */
[----:B------:R-:W0:Y:S04]  /*2dc0*/  LDSM.16.M88.4 R4, [R3] ;  /* 0x000000000304783b */ /* 0x000e280000000200 */
[----:B------:R-:W-:Y:S04]  /*2dd0*/  LDSM.16.M88.4 R144, [R3+0x100] ;  /* 0x000100000390783b */ /* 0x000fe80000000200 */
[----:B------:R-:W-:Y:S04]  /*2de0*/  LDSM.16.M88.4 R140, [R3+0x200] ;  /* 0x00020000038c783b */ /* 0x000fe80000000200 */
[----:B------:R-:W-:Y:S04]  /*2df0*/  LDSM.16.M88.4 R136, [R3+0x300] ;  /* 0x000300000388783b */ /* 0x000fe80000000200 */
[----:B------:R-:W-:Y:S04]  /*2e00*/  LDSM.16.M88.4 R132, [R3+0x400] ;  /* 0x000400000384783b */ /* 0x000fe80000000200 */
[----:B------:R-:W-:Y:S04]  /*2e10*/  LDSM.16.M88.4 R16, [R3+0x500] ;  /* 0x000500000310783b */ /* 0x000fe80000000200 */
[----:B------:R-:W-:Y:S04]  /*2e20*/  LDSM.16.M88.4 R12, [R3+0x600] ;  /* 0x00060000030c783b */ /* 0x000fe80000000200 */
[----:B------:R-:W-:Y:S01]  /*2e30*/  LDSM.16.M88.4 R8, [R3+0x700] ;  /* 0x000700000308783b */ /* 0x000fe20000000200 */
[----:B------:R-:W-:Y:S06]  /*2e40*/  BAR.SYNC.DEFER_BLOCKING 0x0 ;  /* 0x0000000000007b1d */ /* 0x000fec0000010000 */
[----:B------:R-:W-:Y:S04]  /*2e50*/  STS.128 [R149+UR7], R36 ;  /* 0x0000002495007988 */ /* 0x000fe80008000c07 */
[----:B------:R-:W-:Y:S04]  /*2e60*/  STS.128 [R151+UR7], R40 ;  /* 0x0000002897007988 */ /* 0x000fe80008000c07 */
[----:B------:R-:W-:Y:S04]  /*2e70*/  STS.128 [R153+UR7], R44 ;  /* 0x0000002c99007988 */ /* 0x000fe80008000c07 */
[----:B------:R-:W-:Y:S04]  /*2e80*/  STS.128 [R155+UR7], R48 ;  /* 0x000000309b007988 */ /* 0x000fe80008000c07 */
[----:B------:R-:W-:Y:S04]  /*2e90*/  STS.128 [R157+UR7], R52 ;  /* 0x000000349d007988 */ /* 0x000fe80008000c07 */
[----:B------:R-:W-:Y:S04]  /*2ea0*/  STS.128 [R159+UR7], R56 ;  /* 0x000000389f007988 */ /* 0x000fe80008000c07 */
        /* <DEDUP_REMOVED lines=13> */
[----:B------:R5:W-:Y:S04]  /*2f80*/  STS.128 [R151+UR7], R72 ;  /* 0x0000004897007988 */ /* 0x000be80008000c07 */
[----:B------:R0:W-:Y:S04]  /*2f90*/  STS.128 [R153+UR7], R76 ;  /* 0x0000004c99007988 */ /* 0x0001e80008000c07 */
[----:B------:R1:W-:Y:S04]  /*2fa0*/  STS.128 [R155+UR7], R80 ;  /* 0x000000509b007988 */ /* 0x0003e80008000c07 */
[----:B------:R-:W-:Y:S04]  /*2fb0*/  STS.128 [R157+UR7], R84 ;  /* 0x000000549d007988 */ /* 0x000fe80008000c07 */
[----:B------:R2:W-:Y:S01]  /*2fc0*/  STS.128 [R159+UR7], R88 ;  /* 0x000000589f007988 */ /* 0x0005e20008000c07 */
[----:B-----5:R-:W-:-:S03]  /*2fd0*/  LEA R74, P0, R148, UR4, 0x2 ;  /* 0x00000004944a7c11 */ /* 0x020fc6000f8010ff */
[----:B------:R-:W-:Y:S01]  /*2fe0*/  STS.128 [R161+UR7], R92 ;  /* 0x0000005ca1007988 */ /* 0x000fe20008000c07 */
[----:B------:R-:W-:Y:S01]  /*2ff0*/  LEA.HI.X R148, R148, UR5, RZ, 0x2, P0 ;  /* 0x0000000594947c11 */ /* 0x000fe200080f14ff */
[----:B------:R-:W5:Y:S01]  /*3000*/  LDCU.64 UR4, c[0x0][0x390] ;  /* 0x00007200ff0477ac */ /* 0x000f620008000a00 */
[C---:B0-----:R-:W-:Y:S01]  /*3010*/  LEA R76, P0, R150.reuse, UR8, 0x2 ;  /* 0x00000008964c7c11 */ /* 0x041fe2000f8010ff */
[----:B------:R0:W-:Y:S03]  /*3020*/  STS.128 [R163+UR7], R96 ;  /* 0x00000060a3007988 */ /* 0x0001e60008000c07 */
[----:B------:R-:W-:Y:S01]  /*3030*/  LEA.HI.X R150, R150, UR9, RZ, 0x2, P0 ;  /* 0x0000000996967c11 */ /* 0x000fe200080f14ff */
[----:B------:R-:W-:Y:S01]  /*3040*/  BAR.SYNC.DEFER_BLOCKING 0x0 ;  /* 0x0000000000007b1d */ /* 0x000fe20000010000 */
[----:B-1----:R-:W-:Y:S02]  /*3050*/  LEA R82, P0, R156, UR18, 0x2 ;  /* 0x000000129c527c11 */ /* 0x002fe4000f8010ff */
[----:B--2---:R-:W-:-:S02]  /*3060*/  LEA R88, P4, R162, UR24, 0x2 ;  /* 0x00000018a2587c11 */ /* 0x004fc4000f8810ff */
[----:B------:R-:W-:Y:S01]  /*3070*/  LEA.HI.X R156, R156, UR19, RZ, 0x2, P0 ;  /* 0x000000139c9c7c11 */ /* 0x000fe200080f14ff */
[----:B------:R-:W1:Y:S01]  /*3080*/  LDCU.64 UR8, c[0x0][0x390] ;  /* 0x00007200ff0877ac */ /* 0x000e620008000a00 */
[----:B------:R-:W-:Y:S02]  /*3090*/  LEA.HI.X R162, R162, UR25, RZ, 0x2, P4 ;  /* 0x00000019a2a27c11 */ /* 0x000fe4000a0f14ff */
[----:B------:R-:W-:Y:S01]  /*30a0*/  LEA R90, P0, R164, UR26, 0x2 ;  /* 0x0000001aa45a7c11 */ /* 0x000fe2000f8010ff */
[----:B0-----:R-:W-:Y:S01]  /*30b0*/  IMAD.SHL.U32 R99, R0, 0x4, RZ ;  /* 0x0000000400637824 */ /* 0x001fe200078e00ff */
[----:B-----5:R-:W-:Y:S02]  /*30c0*/  LEA R96, P4, R170, UR4, 0x2 ;  /* 0x00000004aa607c11 */ /* 0x020fe4000f8810ff */
[----:B------:R-:W-:Y:S02]  /*30d0*/  LEA.HI.X R164, R164, UR27, RZ, 0x2, P0 ;  /* 0x0000001ba4a47c11 */ /* 0x000fe400080f14ff */
[----:B------:R-:W-:-:S02]  /*30e0*/  IADD3 R72, P2, P3, R99, UR32, R2 ;  /* 0x0000002063487c10 */ /* 0x000fc4000fb5e002 */
[----:B------:R-:W-:Y:S01]  /*30f0*/  LEA.HI.X R170, R170, UR5, RZ, 0x2, P4 ;  /* 0x00000005aaaa7c11 */ /* 0x000fe2000a0f14ff */
[----:B------:R-:W0:Y:S01]  /*3100*/  LDCU.64 UR4, c[0x0][0x390] ;  /* 0x00007200ff0477ac */ /* 0x000e220008000a00 */
[----:B------:R-:W-:Y:S02]  /*3110*/  IADD3.X R73, PT, PT, RZ, UR33, RZ, P2, P3 ;  /* 0x00000021ff497c10 */ /* 0x000fe400097e64ff */
[----:B------:R-:W-:Y:S01]  /*3120*/  LEA R80, P3, R154, UR16, 0x2 ;  /* 0x000000109a507c11 */ /* 0x000fe2000f8610ff */
[----:B------:R-:W2:Y:S01]  /*3130*/  LDSM.16.M88.4 R192, [R3] ;  /* 0x0000000003c0783b */ /* 0x000ea20000000200 */
[----:B------:R-:W-:Y:S01]  /*3140*/  LEA R78, P2, R152, UR10, 0x2 ;  /* 0x0000000a984e7c11 */ /* 0x000fe2000f8410ff */
[----:B------:R-:W5:Y:S01]  /*3150*/  LDCU.64 UR32, c[0x0][0x390] ;  /* 0x00007200ff2077ac */ /* 0x000f620008000a00 */
[----:B------:R-:W-:Y:S01]  /*3160*/  LEA.HI.X R154, R154, UR17, RZ, 0x2, P3 ;  /* 0x000000119a9a7c11 */ /* 0x000fe200098f14ff */
[----:B------:R-:W-:Y:S01]  /*3170*/  LDSM.16.M88.4 R64, [R3+0x100] ;  /* 0x000100000340783b */ /* 0x000fe20000000200 */
[----:B---3--:R-:W-:-:S02]  /*3180*/  LEA R86, P3, R160, UR22, 0x2 ;  /* 0x00000016a0567c11 */ /* 0x008fc4000f8610ff */
[C---:B------:R-:W-:Y:S01]  /*3190*/  IADD3 R76, P6, PT, R99.reuse, R76, RZ ;  /* 0x0000004c634c7210 */ /* 0x040fe20007fde0ff */
[----:B------:R-:W-:Y:S01]  /*31a0*/  LDSM.16.M88.4 R60, [R3+0x200] ;  /* 0x00020000033c783b */ /* 0x000fe20000000200 */
[----:B------:R-:W-:Y:S02]  /*31b0*/  LEA.HI.X R160, R160, UR23, RZ, 0x2, P3 ;  /* 0x00000017a0a07c11 */ /* 0x000fe400098f14ff */
[----:B----4-:R-:W-:Y:S01]  /*31c0*/  LEA R94, P3, R168, UR30, 0x2 ;  /* 0x0000001ea85e7c11 */ /* 0x010fe2000f8610ff */
[----:B------:R-:W-:Y:S01]  /*31d0*/  LDSM.16.M88.4 R56, [R3+0x300] ;  /* 0x000300000338783b */ /* 0x000fe20000000200 */
[----:B------:R-:W-:Y:S01]  /*31e0*/  LEA.HI.X R152, R152, UR11, RZ, 0x2, P2 ;  /* 0x0000000b98987c11 */ /* 0x000fe200090f14ff */
[----:B------:R-:W-:Y:S01]  /*31f0*/  IMAD.X R77, RZ, RZ, R150, P6 ;  /* 0x000000ffff4d7224 */ /* 0x000fe200030e0696 */
[----:B------:R-:W-:Y:S01]  /*3200*/  LEA.HI.X R168, R168, UR31, RZ, 0x2, P3 ;  /* 0x0000001fa8a87c11 */ /* 0x000fe200098f14ff */
[----:B------:R-:W-:Y:S01]  /*3210*/  LDSM.16.M88.4 R52, [R3+0x400] ;  /* 0x000400000334783b */ /* 0x000fe20000000200 */
[----:B------:R-:W-:-:S02]  /*3220*/  IADD3 R74, P3, PT, R99, R74, RZ ;  /* 0x0000004a634a7210 */ /* 0x000fc40007f7e0ff */
[C---:B------:R-:W-:Y:S01]  /*3230*/  IADD3 R78, P4, PT, R99.reuse, R78, RZ ;  /* 0x0000004e634e7210 */ /* 0x040fe20007f9e0ff */
[----:B------:R-:W-:Y:S01]  /*3240*/  LDSM.16.M88.4 R48, [R3+0x500] ;  /* 0x000500000330783b */ /* 0x000fe20000000200 */
[C---:B------:R-:W-:Y:S01]  /*3250*/  LEA R84, P2, R158.reuse, UR20, 0x2 ;  /* 0x000000149e547c11 */ /* 0x040fe2000f8410ff */
[----:B------:R-:W-:Y:S01]  /*3260*/  IMAD.X R75, RZ, RZ, R148, P3 ;  /* 0x000000ffff4b7224 */ /* 0x000fe200018e0694 */
[C---:B------:R-:W-:Y:S01]  /*3270*/  IADD3 R80, P5, PT, R99.reuse, R80, RZ ;  /* 0x0000005063507210 */ /* 0x040fe20007fbe0ff */
[----:B------:R-:W-:Y:S01]  /*3280*/  LDSM.16.M88.4 R44, [R3+0x600] ;  /* 0x00060000032c783b */ /* 0x000fe20000000200 */
[C---:B------:R-:W-:Y:S01]  /*3290*/  IADD3 R82, P3, PT, R99.reuse, R82, RZ ;  /* 0x0000005263527210 */ /* 0x040fe20007f7e0ff */
[----:B------:R-:W-:Y:S01]  /*32a0*/  IMAD.X R79, RZ, RZ, R152, P4 ;  /* 0x000000ffff4f7224 */ /* 0x000fe200020e0698 */
[----:B------:R-:W-:Y:S01]  /*32b0*/  LEA.HI.X R158, R158, UR21, RZ, 0x2, P2 ;  /* 0x000000159e9e7c11 */ /* 0x000fe200090f14ff */
[----:B------:R-:W-:Y:S01]  /*32c0*/  LDSM.16.M88.4 R40, [R3+0x700] ;  /* 0x000700000328783b */ /* 0x000fe20000000200 */
[----:B------:R-:W-:Y:S01]  /*32d0*/  BAR.SYNC.DEFER_BLOCKING 0x0 ;  /* 0x0000000000007b1d */ /* 0x000fe20000010000 */
[C---:B------:R-:W-:Y:S01]  /*32e0*/  IADD3 R84, P6, PT, R99.reuse, R84, RZ ;  /* 0x0000005463547210 */ /* 0x040fe20007fde0ff */
[----:B------:R-:W-:Y:S01]  /*32f0*/  IMAD.X R81, RZ, RZ, R154, P5 ;  /* 0x000000ffff517224 */ /* 0x000fe200028e069a */
[C---:B------:R-:W-:Y:S01]  /*3300*/  IADD3 R86, P4, PT, R99.reuse, R86, RZ ;  /* 0x0000005663567210 */ /* 0x040fe20007f9e0ff */
[----:B------:R-:W-:Y:S01]  /*3310*/  IMAD.X R83, RZ, RZ, R156, P3 ;  /* 0x000000ffff537224 */ /* 0x000fe200018e069c */
[C---:B------:R-:W-:Y:S01]  /*3320*/  IADD3 R88, P5, PT, R99.reuse, R88, RZ ;  /* 0x0000005863587210 */ /* 0x040fe20007fbe0ff */
[----:B------:R-:W-:Y:S01]  /*3330*/  IMAD.X R85, RZ, RZ, R158, P6 ;  /* 0x000000ffff557224 */ /* 0x000fe200030e069e */
[C---:B------:R-:W-:Y:S01]  /*3340*/  IADD3 R90, P3, PT, R99.reuse, R90, RZ ;  /* 0x0000005a635a7210 */ /* 0x040fe20007f7e0ff */
[----:B------:R-:W-:Y:S01]  /*3350*/  IMAD.X R87, RZ, RZ, R160, P4 ;  /* 0x000000ffff577224 */ /* 0x000fe200020e06a0 */
[C---:B------:R-:W-:Y:S01]  /*3360*/  LEA R92, P2, R166.reuse, UR28, 0x2 ;  /* 0x0000001ca65c7c11 */ /* 0x040fe2000f8410ff */
[----:B------:R-:W-:Y:S01]  /*3370*/  IMAD.X R89, RZ, RZ, R162, P5 ;  /* 0x000000ffff597224 */ /* 0x000fe200028e06a2 */
[----:B------:R-:W-:Y:S01]  /*3380*/  IADD3 R94, P5, PT, R99, R94, RZ ;  /* 0x0000005e635e7210 */ /* 0x000fe20007fbe0ff */
[----:B------:R-:W-:Y:S01]  /*3390*/  IMAD.X R91, RZ, RZ, R164, P3 ;  /* 0x000000ffff5b7224 */ /* 0x000fe200018e06a4 */
[----:B------:R-:W-:-:S02]  /*33a0*/  LEA.HI.X R166, R166, UR29, RZ, 0x2, P2 ;  /* 0x0000001da6a67c11 */ /* 0x000fc400090f14ff */
[C---:B------:R-:W-:Y:S01]  /*33b0*/  IADD3 R92, P4, PT, R99.reuse, R92, RZ ;  /* 0x0000005c635c7210 */ /* 0x040fe20007f9e0ff */
[----:B------:R-:W-:Y:S01]  /*33c0*/  IMAD.X R95, RZ, RZ, R168, P5 ;  /* 0x000000ffff5f7224 */ /* 0x000fe200028e06a8 */
[----:B-----5:R-:W-:Y:S02]  /*33d0*/  LEA R98, P0, R172, UR32, 0x2 ;  /* 0x00000020ac627c11 */ /* 0x020fe4000f8010ff */
[----:B0-----:R-:W-:Y:S01]  /*33e0*/  LEA R2, P3, R176, UR4, 0x2 ;  /* 0x00000004b0027c11 */ /* 0x001fe2000f8610ff */
[----:B------:R-:W-:Y:S01]  /*33f0*/  IMAD.X R93, RZ, RZ, R166, P4 ;  /* 0x000000ffff5d7224 */ /* 0x000fe200020e06a6 */
[C---:B------:R-:W-:Y:S02]  /*3400*/  IADD3 R96, P4, PT, R99.reuse, R96, RZ ;  /* 0x0000006063607210 */ /* 0x040fe40007f9e0ff */
[C---:B------:R-:W-:Y:S01]  /*3410*/  IADD3 R98, P6, PT, R99.reuse, R98, RZ ;  /* 0x0000006263627210 */ /* 0x040fe20007fde0ff */
[----:B------:R1:W-:Y:S01]  /*3420*/  STS.128 [R149+UR7], R100 ;  /* 0x0000006495007988 */ /* 0x0003e20008000c07 */
[----:B------:R-:W-:Y:S01]  /*3430*/  LEA.HI.X R172, R172, UR33, RZ, 0x2, P0 ;  /* 0x00000021acac7c11 */ /* 0x000fe200080f14ff */
[----:B------:R-:W-:Y:S01]  /*3440*/  IMAD.X R97, RZ, RZ, R170, P4 ;  /* 0x000000ffff617224 */ /* 0x000fe200020e06aa */
[----:B------:R-:W-:Y:S01]  /*3450*/  IADD3 R2, P4, PT, R99, R2, RZ ;  /* 0x0000000263027210 */ /* 0x000fe20007f9e0ff */
[----:B------:R-:W-:Y:S01]  /*3460*/  STS.128 [R151+UR7], R104 ;  /* 0x0000006897007988 */ /* 0x000fe20008000c07 */
[----:B------:R-:W-:-:S03]  /*3470*/  LEA.HI.X R176, R176, UR5, RZ, 0x2, P3 ;  /* 0x00000005b0b07c11 */ /* 0x000fc600098f14ff */
[----:B------:R-:W-:Y:S04]  /*3480*/  STS.128 [R153+UR7], R108 ;  /* 0x0000006c99007988 */ /* 0x000fe80008000c07 */
[----:B------:R-:W-:Y:S04]  /*3490*/  STS.128 [R155+UR7], R112 ;  /* 0x000000709b007988 */ /* 0x000fe80008000c07 */
[----:B------:R-:W-:Y:S01]  /*34a0*/  STS.128 [R157+UR7], R116 ;  /* 0x000000749d007988 */ /* 0x000fe20008000c07 */
[----:B-1----:R-:W-:-:S03]  /*34b0*/  LEA R100, P2, R174, UR8, 0x2 ;  /* 0x00000008ae647c11 */ /* 0x002fc6000f8410ff */
[----:B------:R-:W-:Y:S01]  /*34c0*/  STS.128 [R159+UR7], R120 ;  /* 0x000000789f007988 */ /* 0x000fe20008000c07 */
[----:B------:R-:W-:Y:S01]  /*34d0*/  IADD3 R100, P5, PT, R99, R100, RZ ;  /* 0x0000006463647210 */ /* 0x000fe20007fbe0ff */
[----:B------:R-:W-:Y:S01]  /*34e0*/  IMAD.X R99, RZ, RZ, R172, P6 ;  /* 0x000000ffff637224 */ /* 0x000fe200030e06ac */
[----:B------:R-:W-:Y:S01]  /*34f0*/  LEA.HI.X R174, R174, UR9, RZ, 0x2, P2 ;  /* 0x00000009aeae7c11 */ /* 0x000fe200090f14ff */
[----:B------:R-:W-:Y:S04]  /*3500*/  STS.128 [R161+UR7], R124 ;  /* 0x0000007ca1007988 */ /* 0x000fe80008000c07 */
[----:B------:R-:W-:Y:S01]  /*3510*/  STS.128 [R163+UR7], R128 ;  /* 0x00000080a3007988 */ /* 0x000fe20008000c07 */
[----:B------:R-:W-:Y:S01]  /*3520*/  IMAD.X R101, RZ, RZ, R174, P5 ;  /* 0x000000ffff657224 */ /* 0x000fe200028e06ae */
[----:B------:R-:W-:Y:S06]  /*3530*/  BAR.SYNC.DEFER_BLOCKING 0x0 ;  /* 0x0000000000007b1d */ /* 0x000fec0000010000 */
[----:B------:R-:W0:Y:S04]  /*3540*/  LDSM.16.M88.4 R68, [R3] ;  /* 0x000000000344783b */ /* 0x000e280000000200 */
[----:B------:R-:W1:Y:S04]  /*3550*/  LDSM.16.M88.4 R104, [R3+0x100] ;  /* 0x000100000368783b */ /* 0x000e680000000200 */
[----:B------:R-:W3:Y:S04]  /*3560*/  LDSM.16.M88.4 R108, [R3+0x200] ;  /* 0x00020000036c783b */ /* 0x000ee80000000200 */
[----:B------:R-:W-:Y:S04]  /*3570*/  STG.E desc[UR14][R72.64], R4 ;  /* 0x0000000448007986 */ /* 0x000fe8000c10190e */
[----:B------:R-:W-:Y:S04]  /*3580*/  STG.E desc[UR14][R72.64+0x80], R188 ;  /* 0x000080bc48007986 */ /* 0x000fe8000c10190e */
[----:B--2---:R-:W-:Y:S04]  /*3590*/  STG.E desc[UR14][R72.64+0x100], R192 ;  /* 0x000100c048007986 */ /* 0x004fe8000c10190e */
[----:B------:R-:W-:Y:S04]  /*35a0*/  STG.E desc[UR14][R72.64+0x200], R5 ;  /* 0x0002000548007986 */ /* 0x000fe8000c10190e */
[----:B------:R-:W-:Y:S04]  /*35b0*/  STG.E desc[UR14][R72.64+0x280], R189 ;  /* 0x000280bd48007986 */ /* 0x000fe8000c10190e */
[----:B------:R-:W-:Y:S04]  /*35c0*/  STG.E desc[UR14][R72.64+0x300], R193 ;  /* 0x000300c148007986 */ /* 0x000fe8000c10190e */
[----:B------:R-:W2:Y:S04]  /*35d0*/  LDSM.16.M88.4 R112, [R3+0x300] ;  /* 0x000300000370783b */ /* 0x000ea80000000200 */
[----:B0-----:R-:W-:Y:S04]  /*35e0*/  STG.E desc[UR14][R72.64+0x180], R68 ;  /* 0x0001804448007986 */ /* 0x001fe8000c10190e */
[----:B------:R-:W-:Y:S04]  /*35f0*/  STG.E desc[UR14][R72.64+0x380], R69 ;  /* 0x0003804548007986 */ /* 0x000fe8000c10190e */
[----:B------:R-:W-:Y:S04]  /*3600*/  STG.E desc[UR14][R74.64], R6 ;  /* 0x000000064a007986 */ /* 0x000fe8000c10190e */
[----:B------:R-:W-:Y:S04]  /*3610*/  STG.E desc[UR14][R74.64+0x200], R7 ;  /* 0x000200074a007986 */ /* 0x000fe8000c10190e */
[----:B------:R-:W0:Y:S04]  /*3620*/  LDSM.16.M88.4 R4, [R3+0x400] ;  /* 0x000400000304783b */ /* 0x000e280000000200 */
[----:B------:R-:W-:Y:S04]  /*3630*/  STG.E desc[UR14][R74.64+0x80], R190 ;  /* 0x000080be4a007986 */ /* 0x000fe8000c10190e */
        /* <DEDUP_REMOVED lines=11> */
[----:B-1----:R-:W-:Y:S04]  /*36f0*/  STG.E desc[UR14][R76.64+0x180], R104 ;  /* 0x000180684c007986 */ /* 0x002fe8000c10190e */
        /* <DEDUP_REMOVED lines=15> */
[----:B---3--:R-:W-:Y:S04]  /*37f0*/  STG.E desc[UR14][R80.64+0x180], R108 ;  /* 0x0001806c50007986 */ /* 0x008fe8000c10190e */
        /* <DEDUP_REMOVED lines=13> */
[----:B------:R-:W1:Y:S04]  /*38d0*/  LDSM.16.M88.4 R64, [R3+0x500] ;  /* 0x000500000340783b */ /* 0x000e680000000200 */
[----:B------:R-:W-:Y:S04]  /*38e0*/  STG.E desc[UR14][R84.64+0x280], R37 ;  /* 0x0002802554007986 */ /* 0x000fe8000c10190e */
[----:B------:R-:W-:Y:S04]  /*38f0*/  STG.E desc[UR14][R84.64+0x300], R57 ;  /* 0x0003003954007986 */ /* 0x000fe8000c10190e */
[----:B--2---:R-:W-:Y:S04]  /*3900*/  STG.E desc[UR14][R84.64+0x180], R112 ;  /* 0x0001807054007986 */ /* 0x004fe8000c10190e */
        /* <DEDUP_REMOVED lines=20> */
[----:B------:R0:W3:Y:S04]  /*3a50*/  LDSM.16.M88.4 R32, [R3+0x700] ;  /* 0x000700000320783b */ /* 0x0000e80000000200 */
[----:B------:R4:W-:Y:S04]  /*3a60*/  STG.E desc[UR14][R90.64], R134 ;  /* 0x000000865a007986 */ /* 0x0009e8000c10190e */
[----:B------:R4:W-:Y:S01]  /*3a70*/  STG.E desc[UR14][R90.64+0x100], R54 ;  /* 0x000100365a007986 */ /* 0x0009e2000c10190e */
[----:B0-----:R-:W-:-:S03]  /*3a80*/  IMAD.X R3, RZ, RZ, R176, P4 ;  /* 0x000000ffff037224 */ /* 0x001fc600020e06b0 */
[----:B------:R4:W-:Y:S04]  /*3a90*/  STG.E desc[UR14][R90.64+0x180], R6 ;  /* 0x000180065a007986 */ /* 0x0009e8000c10190e */
        /* <DEDUP_REMOVED lines=9> */
[----:B-1----:R4:W-:Y:S04]  /*3b30*/  STG.E desc[UR14][R92.64+0x180], R64 ;  /* 0x000180405c007986 */ /* 0x0029e8000c10190e */
        /* <DEDUP_REMOVED lines=15> */
[----:B--2---:R4:W-:Y:S04]  /*3c30*/  STG.E desc[UR14][R96.64+0x180], R60 ;  /* 0x0001803c60007986 */ /* 0x0049e8000c10190e */
        /* <DEDUP_REMOVED lines=15> */
[----:B---3--:R4:W-:Y:S04]  /*3d30*/  STG.E desc[UR14][R100.64+0x180], R32 ;  /* 0x0001802064007986 */ /* 0x0089e8000c10190e */
        /* <DEDUP_REMOVED lines=8> */
[----:B------:R4:W-:Y:S01]  /*3dc0*/  STG.E desc[UR14][R2.64+0x380], R35 ;  /* 0x0003802302007986 */ /* 0x0009e2000c10190e */
[----:B------:R-:W-:Y:S06]  /*3dd0*/  BAR.SYNC.DEFER_BLOCKING 0x0 ;  /* 0x0000000000007b1d */ /* 0x000fec0000010000 */
[----:B------:R-:W-:Y:S05]  /*3de0*/  @P1 BRA `(.L_x_8) ;  /* 0x00000000009c1947 */ /* 0x000fea0003800000 */
[----:B------:R-:W-:Y:S01]  /*3df0*/  NOP ;  /* 0x0000000000007918 */ /* 0x000fe20000000000 */
[----:B------:R-:W-:Y:S01]  /*3e00*/  UMOV UR4, 0x50 ;  /* 0x0000005000047882 */ /* 0x000fe20000000000 */
[----:B------:R-:W-:Y:S01]  /*3e10*/  IMAD.U32 R0, RZ, RZ, UR13 ;  /* 0x0000000dff007e24 */ /* 0x000fe2000f8e00ff */
[----:B------:R-:W-:Y:S01]  /*3e20*/  ULEA UR6, UR6, UR4, 0x18 ;  /* 0x0000000406067291 */ /* 0x000fe2000f8ec0ff */
[----:B----4-:R-:W-:Y:S02]  /*3e30*/  IMAD.MOV.U32 R3, RZ, RZ, 0xff ;  /* 0x000000ffff037424 */ /* 0x010fe400078e00ff */
[----:B------:R-:W-:Y:S01]  /*3e40*/  IMAD.MOV.U32 R7, RZ, RZ, 0x1 ;  /* 0x00000001ff077424 */ /* 0x000fe200078e00ff */
[----:B------:R-:W-:-:S04]  /*3e50*/  LOP3.LUT R0, R0, 0xffff, RZ, 0xc0, !PT ;  /* 0x0000ffff00007812 */ /* 0x000fc800078ec0ff */
[----:B------:R-:W-:Y:S01]  /*3e60*/  SHF.R.U32.HI R0, RZ, 0x5, R0 ;  /* 0x00000005ff007819 */ /* 0x000fe20000011600 */
[----:B------:R-:W0:Y:S04]  /*3e70*/  LDS R5, [UR6] ;  /* 0x00000006ff057984 */ /* 0x000e280008000800 */
[----:B------:R-:W-:Y:S01]  /*3e80*/  VIADD R2, R0, 0x10 ;  /* 0x0000001000027836 */ /* 0x000fe20000000000 */
[----:B------:R-:W-:-:S04]  /*3e90*/  SHF.L.U32 R0, R3, R0, RZ ;  /* 0x0000000003007219 */ /* 0x000fc800000006ff */
[----:B------:R-:W-:-:S04]  /*3ea0*/  SHF.L.U32 R3, R7, R2, RZ ;  /* 0x0000000207037219 */ /* 0x000fc800000006ff */
[----:B------:R-:W-:-:S04]  /*3eb0*/  LOP3.LUT R0, R3, R0, RZ, 0xfc, !PT ;  /* 0x0000000003007212 */ /* 0x000fc800078efcff */
[C---:B------:R-:W-:Y:S02]  /*3ec0*/  LOP3.LUT R2, R0.reuse, 0xffff, RZ, 0xc0, !PT ;  /* 0x0000ffff00027812 */ /* 0x040fe400078ec0ff */
[----:B0-----:R-:W-:-:S04]  /*3ed0*/  LOP3.LUT R3, R0, 0xffff, R5, 0x80, !PT ;  /* 0x0000ffff00037812 */ /* 0x001fc800078e8005 */
[----:B------:R-:W-:-:S13]  /*3ee0*/  ISETP.NE.AND P0, PT, R3, R2, PT ;  /* 0x000000020300720c */ /* 0x000fda0003f05270 */
[----:B------:R-:W-:Y:S05]  /*3ef0*/  @P0 BRA `(.L_x_9) ;  /* 0x0000000000500947 */ /* 0x000fea0003800000 */
[----:B------:R-:W-:Y:S02]  /*3f00*/  SHF.R.U32.HI R5, RZ, 0x10, R5 ;  /* 0x00000010ff057819 */ /* 0x000fe40000011605 */
[----:B------:R-:W-:-:S04]  /*3f10*/  SHF.R.U32.HI R2, RZ, 0x10, R0 ;  /* 0x00000010ff027819 */ /* 0x000fc80000011600 */
[----:B------:R-:W-:-:S04]  /*3f20*/  LOP3.LUT R5, R5, R2, RZ, 0xc0, !PT ;  /* 0x0000000205057212 */ /* 0x000fc800078ec0ff */
[----:B------:R-:W-:-:S13]  /*3f30*/  ISETP.NE.AND P0, PT, R5, R2, PT ;  /* 0x000000020500720c */ /* 0x000fda0003f05270 */
[----:B------:R-:W-:Y:S05]  /*3f40*/  @P0 BRA `(.L_x_10) ;  /* 0x0000000000300947 */ /* 0x000fea0003800000 */
[----:B------:R-:W-:Y:S01]  /*3f50*/  R2UR UR4, R0 ;  /* 0x00000000000472ca */ /* 0x000fe200000e0000 */
[----:B------:R-:W-:Y:S01]  /*3f60*/  VOTEU.ANY UR5, UPT, PT ;  /* 0x0000000000057886 */ /* 0x000fe200038e0100 */
[----:B------:R-:W0:Y:S01]  /*3f70*/  S2R R0, SR_LANEID ;  /* 0x0000000000007919 */ /* 0x000e220000000000 */
[----:B------:R-:W-:-:S10]  /*3f80*/  UFLO.U32 UR5, UR5 ;  /* 0x00000005000572bd */ /* 0x000fd400080e0000 */
[----:B------:R-:W-:-:S06]  /*3f90*/  ULOP3.LUT UR4, URZ, UR4, URZ, 0x33, !UPT ;  /* 0x00000004ff047292 */ /* 0x000fcc000f8e33ff */
[----:B------:R-:W-:-:S04]  /*3fa0*/  IMAD.U32 R2, RZ, RZ, UR4 ;  /* 0x00000004ff027e24 */ /* 0x000fc8000f8e00ff */
[----:B------:R-:W1:Y:S02]  /*3fb0*/  REDUX UR7, R2 ;  /* 0x00000000020773c4 */ /* 0x000e640000000000 */
[----:B------:R2:W-:Y:S01]  /*3fc0*/  UTCATOMSWS.AND URZ, UR4 ;  /* 0x0000000400ff79e3 */ /* 0x0005e20008000000 */
[----:B0-----:R-:W-:Y:S01]  /*3fd0*/  ISETP.EQ.U32.AND P0, PT, R0, UR5, PT ;  /* 0x0000000500007c0c */ /* 0x001fe2000bf02070 */
[----:B-1----:R-:W-:-:S12]  /*3fe0*/  IMAD.U32 R0, RZ, RZ, UR7 ;  /* 0x00000007ff007e24 */ /* 0x002fd8000f8e00ff */
[----:B------:R2:W-:Y:S01]  /*3ff0*/  @P0 ATOMS.AND RZ, [UR6], R0 ;  /* 0x00000000ffff098c */ /* 0x0005e2000a800006 */
[----:B------:R-:W-:Y:S05]  /*4000*/  BRA `(.L_x_8) ;  /* 0x0000000000147947 */ /* 0x000fea0003800000 */
.L_x_10:
[----:B------:R-:W-:-:S07]  /*4010*/  MOV R2, 0x4030 ;  /* 0x0000403000027802 */ /* 0x000fce0000000f00 */
[----:B------:R-:W-:Y:S05]  /*4020*/  CALL.REL.NOINC `($__internal_0_$__cuda_sm10x_tcgen05_guardrail_trap_col_being_dealloced_not_returned_by_alloc) ;  /* 0x0000000000207944 */ /* 0x000fea0003c00000 */
[----:B------:R-:W-:Y:S05]  /*4030*/  BRA `(.L_x_8) ;  /* 0x0000000000087947 */ /* 0x000fea0003800000 */
.L_x_9:
[----:B------:R-:W-:-:S07]  /*4040*/  MOV R2, 0x4060 ;  /* 0x0000406000027802 */ /* 0x000fce0000000f00 */
[----:B------:R-:W-:Y:S05]  /*4050*/  CALL.REL.NOINC `($__internal_2_$__cuda_sm10x_tcgen05_guardrail_trap_unallocated_columns_being_dealloced) ;  /* 0x00000000002c7944 */ /* 0x000fea0003c00000 */
.L_x_8:
[----:B------:R-:W-:Y:S01]  /*4060*/  NOP ;  /* 0x0000000000007918 */ /* 0x000fe20000000000 */
[----:B--2---:R-:W-:Y:S05]  /*4070*/  EXIT ;  /* 0x000000000000794d */ /* 0x004fea0003800000 */
.L_x_7:
[----:B------:R-:W0:Y:S02]  /*4080*/  SYNCS.PHASECHK.TRANS64.TRYWAIT P0, [UR7+0x18000], RZ ;  /* 0x018000ffff0075a7 */ /* 0x000e240008001107 */
[----:B0-----:R-:W-:Y:S05]  /*4090*/  @!P0 BRA `(.L_x_7) ;  /* 0xfffffffc00f88947 */ /* 0x001fea000383ffff */
[----:B------:R-:W-:Y:S05]  /*40a0*/  BRA `(.L_x_11) ;  /* 0xffffffe800947947 */ /* 0x000fea000383ffff */
        .weak           $__internal_0_$__cuda_sm10x_tcgen05_guardrail_trap_col_being_dealloced_not_returned_by_alloc
        .type           $__internal_0_$__cuda_sm10x_tcgen05_guardrail_trap_col_being_dealloced_not_returned_by_alloc,@function
        .size           $__internal_0_$__cuda_sm10x_tcgen05_guardrail_trap_col_being_dealloced_not_returned_by_alloc,($__internal_1_$__cuda_sm10x_tcgen05_guardrail_trap_phase_invalid_during_alloc - $__internal_0_$__cuda_sm10x_tcgen05_guardrail_trap_col_being_dealloced_not_returned_by_alloc)
$__internal_0_$__cuda_sm10x_tcgen05_guardrail_trap_col_being_dealloced_not_returned_by_alloc:
[----:B------:R-:W-:Y:S05]  /*40b0*/  BPT.TRAP 0x1 ;  /* 0x000000040000795c */ /* 0x000fea0000300000 */
[----:B------:R-:W-:-:S04]  /*40c0*/  IMAD.MOV.U32 R3, RZ, RZ, 0x0 ;  /* 0x00000000ff037424 */ /* 0x000fc800078e00ff */
[----:B------:R-:W-:Y:S05]  /*40d0*/  RET.REL.NODEC R2 `(gluon_mma) ;  /* 0xffffffbc02c87950 */ /* 0x000fea0003c3ffff */
        .weak           $__internal_1_$__cuda_sm10x_tcgen05_guardrail_trap_phase_invalid_during_alloc
        .type           $__internal_1_$__cuda_sm10x_tcgen05_guardrail_trap_phase_invalid_during_alloc,@function
        .size           $__internal_1_$__cuda_sm10x_tcgen05_guardrail_trap_phase_invalid_during_alloc,($__internal_2_$__cuda_sm10x_tcgen05_guardrail_trap_unallocated_columns_being_dealloced - $__internal_1_$__cuda_sm10x_tcgen05_guardrail_trap_phase_invalid_during_alloc)
$__internal_1_$__cuda_sm10x_tcgen05_guardrail_trap_phase_invalid_during_alloc:
[----:B------:R-:W-:Y:S05]  /*40e0*/  BPT.TRAP 0x1 ;  /* 0x000000040000795c */ /* 0x000fea0000300000 */
[----:B------:R-:W-:-:S04]  /*40f0*/  IMAD.MOV.U32 R5, RZ, RZ, 0x0 ;  /* 0x00000000ff057424 */ /* 0x000fc800078e00ff */
[----:B------:R-:W-:Y:S05]  /*4100*/  RET.REL.NODEC R4 `(gluon_mma) ;  /* 0xffffffbc04bc7950 */ /* 0x000fea0003c3ffff */
        .weak           $__internal_2_$__cuda_sm10x_tcgen05_guardrail_trap_unallocated_columns_being_dealloced
        .type           $__internal_2_$__cuda_sm10x_tcgen05_guardrail_trap_unallocated_columns_being_dealloced,@function
        .size           $__internal_2_$__cuda_sm10x_tcgen05_guardrail_trap_unallocated_columns_being_dealloced,(.L_x_15 - $__internal_2_$__cuda_sm10x_tcgen05_guardrail_trap_unallocated_columns_being_dealloced)
$__internal_2_$__cuda_sm10x_tcgen05_guardrail_trap_unallocated_columns_being_dealloced:
[----:B------:R-:W-:Y:S05]  /*4110*/  BPT.TRAP 0x1 ;  /* 0x000000040000795c */ /* 0x000fea0000300000 */
[----:B------:R-:W-:-:S04]  /*4120*/  IMAD.MOV.U32 R3, RZ, RZ, 0x0 ;  /* 0x00000000ff037424 */ /* 0x000fc800078e00ff */
[----:B------:R-:W-:Y:S05]  /*4130*/  RET.REL.NODEC R2 `(gluon_mma) ;  /* 0xffffffbc02b07950 */ /* 0x000fea0003c3ffff */
.L_x_12:
[----:B------:R-:W-:-:S00]  /*4140*/  BRA `(.L_x_12) ;  /* 0xfffffffc00fc7947 */ /* 0x000fc0000383ffff */
[----:B------:R-:W-:-:S00]  /*4150*/  NOP ;  /* 0x0000000000007918 */ /* 0x000fc00000000000 */
        /* <DEDUP_REMOVED lines=10> */
.L_x_15:


//--------------------- .nv.shared.gluon_mma      --------------------------
	.section	.nv.shared.gluon_mma,"aw",@nobits
	.sectionflags	@""
	.align	16
	.zero		1024


//--------------------- .nv.shared.reserved.0     --------------------------
	.section	.nv.shared.reserved.0,"aw",@nobits
	.align	8
	.weak		__nv_reservedSMEM_offset_0_alias
	.size		__nv_reservedSMEM_offset_0_alias, 0, 64
	.other		__nv_reservedSMEM_offset_0_alias,@"STO_CUDA_RESERVED_SHARED STV_DEFAULT"
__nv_reservedSMEM_offset_0_alias:
	.zero		0
.nv.shared.reserved.0:
	.zero		64
	.weak		__nv_reservedSMEM_allocation_phase
	.type		__nv_reservedSMEM_allocation_phase,@object
	.size		__nv_reservedSMEM_allocation_phase,(.L_0 - __nv_reservedSMEM_allocation_phase)
__nv_reservedSMEM_allocation_phase:
	.zero		1
.L_0:
	.zero		7
	.weak		__nv_reservedSMEM_devtool_atexit_pc
	.type		__nv_reservedSMEM_devtool_atexit_pc,@object
	.size		__nv_reservedSMEM_devtool_atexit_pc,(__nv_reservedSMEM_allocation_mask - __nv_reservedSMEM_devtool_atexit_pc)
__nv_reservedSMEM_devtool_atexit_pc:
	.zero		8
	.weak		__nv_reservedSMEM_allocation_mask
	.type		__nv_reservedSMEM_allocation_mask,@object
	.size		__nv_reservedSMEM_allocation_mask,(.L_2 - __nv_reservedSMEM_allocation_mask)
__nv_reservedSMEM_allocation_mask:
	.zero		4
.L_2:


//--------------------- .nv.constant0.gluon_mma   --------------------------
	.section	.nv.constant0.gluon_mma,"a",@progbits
	.sectionflags	@""
	.align	4
.nv.constant0.gluon_mma:
	.zero		936


//--------------------- SYMBOLS --------------------------

	.type		.nv.reservedSmem.offset0,@object
	.size		.nv.reservedSmem.offset0,0x4
	.type		.nv.reservedSmem.cap,@object
	.size		.nv.reservedSmem.cap,0x4
